	.headerflags	@"EF_CUDA_TEXMODE_UNIFIED EF_CUDA_64BIT_ADDRESS EF_CUDA_ACCELERATORS EF_CUDA_SM90 EF_CUDA_VIRTUAL_SM(EF_CUDA_SM90)"
	.elftype	@"ET_EXEC"


//--------------------- .nv.info                  --------------------------
	.section	.nv.info,"",@"SHT_CUDA_INFO"
	.align	4


	//----- nvinfo : EIATTR_REGCOUNT
	.align		4
        /*0000*/ 	.byte	0x04, 0x2f
        /*0002*/ 	.short	(.L_1 - .L_0)
	.align		4
.L_0:
        /*0004*/ 	.word	index@(triton_poi_fused_max_pool2d_with_indices_43)
        /*0008*/ 	.word	0x00000033


	//----- nvinfo : EIATTR_MIN_STACK_SIZE
	.align		4
.L_1:
        /*000c*/ 	.byte	0x04, 0x12
        /*000e*/ 	.short	(.L_3 - .L_2)
	.align		4
.L_2:
        /*0010*/ 	.word	index@(triton_poi_fused_max_pool2d_with_indices_43)
        /*0014*/ 	.word	0x00000000


	//----- nvinfo : EIATTR_FRAME_SIZE
	.align		4
.L_3:
        /*0018*/ 	.byte	0x04, 0x11
        /*001a*/ 	.short	(.L_5 - .L_4)
	.align		4
.L_4:
        /*001c*/ 	.word	index@(triton_poi_fused_max_pool2d_with_indices_43)
        /*0020*/ 	.word	0x00000000


	//----- nvinfo : EIATTR_MIN_STACK_SIZE
	.align		4
.L_5:
        /*0024*/ 	.byte	0x04, 0x12
        /*0026*/ 	.short	(.L_7 - .L_6)
	.align		4
.L_6:
        /*0028*/ 	.word	index@(triton_poi_fused_max_pool2d_with_indices_43)
        /*002c*/ 	.word	0x00000000
.L_7:


//--------------------- .nv.info.triton_poi_fused_max_pool2d_with_indices_43 --------------------------
	.section	.nv.info.triton_poi_fused_max_pool2d_with_indices_43,"",@"SHT_CUDA_INFO"
	.sectionflags	@""
	.align	4


	//----- nvinfo : EIATTR_CUDA_API_VERSION
	.align		4
        /*0000*/ 	.byte	0x04, 0x37
        /*0002*/ 	.short	(.L_9 - .L_8)
.L_8:
        /*0004*/ 	.word	0x0000007c


	//----- nvinfo : EIATTR_KPARAM_INFO
	.align		4
.L_9:
        /*0008*/ 	.byte	0x04, 0x17
        /*000a*/ 	.short	(.L_11 - .L_10)
.L_10:
        /*000c*/ 	.word	0x00000000
        /*0010*/ 	.short	0x0003
        /*0012*/ 	.short	0x0018
        /*0014*/ 	.byte	0x00, 0xf0, 0x11, 0x00


	//----- nvinfo : EIATTR_KPARAM_INFO
	.align		4
.L_11:
        /*0018*/ 	.byte	0x04, 0x17
        /*001a*/ 	.short	(.L_13 - .L_12)
.L_12:
        /*001c*/ 	.word	0x00000000
        /*0020*/ 	.short	0x0002
        /*0022*/ 	.short	0x0010
        /*0024*/ 	.byte	0x00, 0xf4, 0x21, 0x00


	//----- nvinfo : EIATTR_KPARAM_INFO
	.align		4
.L_13:
        /*0028*/ 	.byte	0x04, 0x17
        /*002a*/ 	.short	(.L_15 - .L_14)
.L_14:
        /*002c*/ 	.word	0x00000000
        /*0030*/ 	.short	0x0001
        /*0032*/ 	.short	0x0008
        /*0034*/ 	.byte	0x00, 0xf4, 0x21, 0x00


	//----- nvinfo : EIATTR_KPARAM_INFO
	.align		4
.L_15:
        /*0038*/ 	.byte	0x04, 0x17
        /*003a*/ 	.short	(.L_17 - .L_16)
.L_16:
        /*003c*/ 	.word	0x00000000
        /*0040*/ 	.short	0x0000
        /*0042*/ 	.short	0x0000
        /*0044*/ 	.byte	0x00, 0xf4, 0x21, 0x00


	//----- nvinfo : EIATTR_SPARSE_MMA_MASK
	.align		4
.L_17:
        /*0048*/ 	.byte	0x03, 0x50
        /*004a*/ 	.short	0x0000


	//----- nvinfo : EIATTR_MAXREG_COUNT
	.align		4
        /*004c*/ 	.byte	0x03, 0x1b
        /*004e*/ 	.short	0x00ff


	//----- nvinfo : EIATTR_EXIT_INSTR_OFFSETS
	.align		4
        /*0050*/ 	.byte	0x04, 0x1c
        /*0052*/ 	.short	(.L_19 - .L_18)


	//   ....[0]....
.L_18:
        /*0054*/ 	.word	0x00002160


	//----- nvinfo : EIATTR_REQNTID
	.align		4
.L_19:
        /*0058*/ 	.byte	0x04, 0x10
        /*005a*/ 	.short	(.L_21 - .L_20)
.L_20:
        /*005c*/ 	.word	0x00000100
        /*0060*/ 	.word	0x00000001
        /*0064*/ 	.word	0x00000001


	//----- nvinfo : EIATTR_CBANK_PARAM_SIZE
	.align		4
.L_21:
        /*0068*/ 	.byte	0x03, 0x19
        /*006a*/ 	.short	0x001c


	//----- nvinfo : EIATTR_PARAM_CBANK
	.align		4
        /*006c*/ 	.byte	0x04, 0x0a
        /*006e*/ 	.short	(.L_23 - .L_22)
	.align		4
.L_22:
        /*0070*/ 	.word	index@(.nv.constant0.triton_poi_fused_max_pool2d_with_indices_43)
        /*0074*/ 	.short	0x0210
        /*0076*/ 	.short	0x001c


	//----- nvinfo : EIATTR_SW_WAR
	.align		4
.L_23:
        /*0078*/ 	.byte	0x04, 0x36
        /*007a*/ 	.short	(.L_25 - .L_24)
.L_24:
        /*007c*/ 	.word	0x00000008
.L_25:


//--------------------- .nv.callgraph             --------------------------
	.section	.nv.callgraph,"",@"SHT_CUDA_CALLGRAPH"
	.align	4
	.sectionentsize	8
	.align		4
        /*0000*/ 	.word	0x00000000
	.align		4
        /*0004*/ 	.word	0xffffffff
	.align		4
        /*0008*/ 	.word	0x00000000
	.align		4
        /*000c*/ 	.word	0xfffffffe
	.align		4
        /*0010*/ 	.word	0x00000000
	.align		4
        /*0014*/ 	.word	0xfffffffd
	.align		4
        /*0018*/ 	.word	0x00000000
	.align		4
        /*001c*/ 	.word	0xfffffffc


//--------------------- .text.triton_poi_fused_max_pool2d_with_indices_43 --------------------------
	.section	.text.triton_poi_fused_max_pool2d_with_indices_43,"ax",@progbits
	.align	128
        .global         triton_poi_fused_max_pool2d_with_indices_43
        .type           triton_poi_fused_max_pool2d_with_indices_43,@function
        .size           triton_poi_fused_max_pool2d_with_indices_43,(.L_x_1 - triton_poi_fused_max_pool2d_with_indices_43)
        .other          triton_poi_fused_max_pool2d_with_indices_43,@"STO_CUDA_ENTRY STV_DEFAULT"
triton_poi_fused_max_pool2d_with_indices_43:
.text.triton_poi_fused_max_pool2d_with_indices_43:
[----:B------:R-:W-:Y:S01]  /*0000*/  LDC R1, c[0x0][0x28] ;  /* 0x00000a00ff017b82 */ /* 0x000fe20000000800 */
[----:B------:R-:W1:Y:S01]  /*0010*/  S2R R0, SR_TID.X ;  /* 0x0000000000007919 */ /* 0x000e620000002100 */
[----:B------:R-:W-:Y:S01]  /*0020*/  CS2R R18, SRZ ;  /* 0x0000000000127805 */ /* 0x000fe2000001ff00 */
[----:B------:R-:W-:Y:S01]  /*0030*/  IMAD.MOV.U32 R14, RZ, RZ, RZ ;  /* 0x000000ffff0e7224 */ /* 0x000fe200078e00ff */
[----:B------:R-:W-:Y:S01]  /*0040*/  ULDC.64 UR4, c[0x0][0x208] ;  /* 0x0000820000047ab9 */ /* 0x000fe20000000a00 */
[----:B------:R-:W2:Y:S01]  /*0050*/  S2R R3, SR_CTAID.X ;  /* 0x0000000000037919 */ /* 0x000ea20000002500 */
[----:B------:R-:W-:Y:S01]  /*0060*/  IMAD.MOV.U32 R16, RZ, RZ, RZ ;  /* 0x000000ffff107224 */ /* 0x000fe200078e00ff */
[----:B------:R-:W-:Y:S02]  /*0070*/  CS2R R20, SRZ ;  /* 0x0000000000147805 */ /* 0x000fe4000001ff00 */
[----:B------:R-:W-:Y:S01]  /*0080*/  CS2R R22, SRZ ;  /* 0x0000000000167805 */ /* 0x000fe2000001ff00 */
[----:B------:R-:W-:Y:S01]  /*0090*/  ULDC.64 UR6, c[0x0][0x220] ;  /* 0x0000880000067ab9 */ /* 0x000fe20000000a00 */
[----:B-1----:R-:W-:Y:S01]  /*00a0*/  IMAD.SHL.U32 R0, R0, 0x2, RZ ;  /* 0x0000000200007824 */ /* 0x002fe200078e00ff */
[----:B--2---:R-:W-:-:S04]  /*00b0*/  SHF.R.S32.HI R9, RZ, 0x16, R3 ;  /* 0x00000016ff097819 */ /* 0x004fc80000011403 */
[----:B------:R-:W-:Y:S02]  /*00c0*/  LOP3.LUT R0, R0, 0x1fe, RZ, 0xc0, !PT ;  /* 0x000001fe00007812 */ /* 0x000fe400078ec0ff */
[----:B------:R-:W-:-:S03]  /*00d0*/  SGXT R9, R9, 0x1 ;  /* 0x000000010909781a */ /* 0x000fc60000000200 */
[----:B------:R-:W-:Y:S02]  /*00e0*/  IMAD R5, R3, 0x200, R0 ;  /* 0x0000020003057824 */ /* 0x000fe400078e0200 */
[----:B------:R-:W1:Y:S02]  /*00f0*/  LDC.64 R2, c[0x0][0x210] ;  /* 0x00008400ff027b82 */ /* 0x000e640000000a00 */
[C---:B------:R-:W-:Y:S01]  /*0100*/  VIADD R4, R5.reuse, 0x1 ;  /* 0x0000000105047836 */ /* 0x040fe20000000000 */
[----:B------:R-:W-:Y:S01]  /*0110*/  SHF.R.S32.HI R0, RZ, 0x1f, R5 ;  /* 0x0000001fff007819 */ /* 0x000fe20000011405 */
[C---:B------:R-:W-:Y:S02]  /*0120*/  VIADD R11, R5.reuse, 0xffffffdf ;  /* 0xffffffdf050b7836 */ /* 0x040fe40000000000 */
[----:B------:R-:W-:Y:S01]  /*0130*/  VIADD R13, R5, 0xffffffe0 ;  /* 0xffffffe0050d7836 */ /* 0x000fe20000000000 */
[----:B------:R-:W-:Y:S02]  /*0140*/  LEA.HI R0, R0, R5, RZ, 0x4 ;  /* 0x0000000500007211 */ /* 0x000fe400078f20ff */
[----:B------:R-:W-:-:S02]  /*0150*/  LEA.HI R9, R9, R4, RZ, 0x4 ;  /* 0x0000000409097211 */ /* 0x000fc400078f20ff */
[----:B------:R-:W-:Y:S02]  /*0160*/  SHF.R.S32.HI R7, RZ, 0x4, R0 ;  /* 0x00000004ff077819 */ /* 0x000fe40000011400 */
[----:B------:R-:W-:Y:S02]  /*0170*/  LOP3.LUT R0, R0, 0xfffffff0, RZ, 0xc0, !PT ;  /* 0xfffffff000007812 */ /* 0x000fe400078ec0ff */
[----:B------:R-:W-:Y:S02]  /*0180*/  LEA.HI R6, R7, R7, RZ, 0x4 ;  /* 0x0000000707067211 */ /* 0x000fe400078f20ff */
[----:B------:R-:W-:Y:S01]  /*0190*/  LOP3.LUT R9, R9, 0xfffffff0, RZ, 0xc0, !PT ;  /* 0xfffffff009097812 */ /* 0x000fe200078ec0ff */
[----:B------:R-:W-:Y:S01]  /*01a0*/  IMAD.IADD R0, R5, 0x1, -R0 ;  /* 0x0000000105007824 */ /* 0x000fe200078e0a00 */
[----:B------:R-:W-:-:S03]  /*01b0*/  LOP3.LUT R6, R6, 0xfffffff0, RZ, 0xc0, !PT ;  /* 0xfffffff006067812 */ /* 0x000fc600078ec0ff */
[----:B------:R-:W-:Y:S02]  /*01c0*/  IMAD.IADD R4, R4, 0x1, -R9 ;  /* 0x0000000104047824 */ /* 0x000fe400078e0a09 */
[----:B------:R-:W-:Y:S02]  /*01d0*/  IMAD.IADD R7, R7, 0x1, -R6 ;  /* 0x0000000107077824 */ /* 0x000fe400078e0a06 */
[----:B------:R-:W-:Y:S02]  /*01e0*/  VIADD R9, R5, 0xffffffde ;  /* 0xffffffde05097836 */ /* 0x000fe40000000000 */
[----:B-1----:R-:W-:Y:S01]  /*01f0*/  IMAD.WIDE R10, R11, 0x4, R2 ;  /* 0x000000040b0a7825 */ /* 0x002fe200078e0202 */
[----:B------:R-:W-:-:S03]  /*0200*/  ISETP.GT.AND P2, PT, R7, 0x1, PT ;  /* 0x000000010700780c */ /* 0x000fc60003f44270 */
[--C-:B------:R-:W-:Y:S01]  /*0210*/  IMAD.WIDE R8, R9, 0x4, R2.reuse ;  /* 0x0000000409087825 */ /* 0x100fe200078e0202 */
[C---:B------:R-:W-:Y:S02]  /*0220*/  ISETP.GT.AND P0, PT, R0.reuse, 0x1, P2 ;  /* 0x000000010000780c */ /* 0x040fe40001704270 */
[----:B------:R-:W-:Y:S01]  /*0230*/  ISETP.GT.AND P1, PT, R0, RZ, P2 ;  /* 0x000000ff0000720c */ /* 0x000fe20001724270 */
[----:B------:R-:W-:Y:S01]  /*0240*/  IMAD.WIDE R12, R13, 0x4, R2 ;  /* 0x000000040d0c7825 */ /* 0x000fe200078e0202 */
[----:B------:R-:W-:Y:S02]  /*0250*/  ISETP.GT.AND P5, PT, R4, RZ, P2 ;  /* 0x000000ff0400720c */ /* 0x000fe400017a4270 */
[----:B------:R-:W-:-:S07]  /*0260*/  ISETP.GT.AND P3, PT, R0, -0x1, P2 ;  /* 0xffffffff0000780c */ /* 0x000fce0001764270 */
[----:B------:R1:W2:Y:S04]  /*0270*/  @P0 LDG.E.64 R18, desc[UR4][R8.64] ;  /* 0x0000000408120981 */ /* 0x0002a8000c1e1b00 */
[----:B------:R3:W4:Y:S04]  /*0280*/  @P1 LDG.E R14, desc[UR4][R10.64] ;  /* 0x000000040a0e1981 */ /* 0x000728000c1e1900 */
[----:B------:R-:W5:Y:S01]  /*0290*/  @P5 LDG.E R16, desc[UR4][R12.64] ;  /* 0x000000040c105981 */ /* 0x000f62000c1e1900 */
[----:B------:R-:W-:Y:S01]  /*02a0*/  VIADD R6, R4, 0x1 ;  /* 0x0000000104067836 */ /* 0x000fe20000000000 */
[----:B------:R-:W-:Y:S01]  /*02b0*/  ISETP.LT.U32.AND P4, PT, R0, 0x10, P2 ;  /* 0x000000100000780c */ /* 0x000fe20001781070 */
[C---:B------:R-:W-:Y:S01]  /*02c0*/  VIADD R15, R5.reuse, 0xffffffe1 ;  /* 0xffffffe1050f7836 */ /* 0x040fe20000000000 */
[----:B------:R4:W5:Y:S02]  /*02d0*/  @P3 LDG.E.64 R20, desc[UR4][R12.64] ;  /* 0x000000040c143981 */ /* 0x000964000c1e1b00 */
[----:B------:R-:W-:Y:S01]  /*02e0*/  ISETP.LT.U32.AND P2, PT, R6, 0x10, P2 ;  /* 0x000000100600780c */ /* 0x000fe20001741070 */
[----:B------:R-:W-:-:S02]  /*02f0*/  VIADD R17, R5, 0xffffffe2 ;  /* 0xffffffe205117836 */ /* 0x000fc40000000000 */
[----:B-1----:R-:W-:-:S04]  /*0300*/  IMAD.WIDE R8, R15, 0x4, R2 ;  /* 0x000000040f087825 */ /* 0x002fc800078e0202 */
[----:B---3--:R-:W-:Y:S02]  /*0310*/  IMAD.WIDE R10, R17, 0x4, R2 ;  /* 0x00000004110a7825 */ /* 0x008fe400078e0202 */
[----:B------:R1:W3:Y:S04]  /*0320*/  @P4 LDG.E R22, desc[UR4][R8.64] ;  /* 0x0000000408164981 */ /* 0x0002e8000c1e1900 */
[----:B------:R-:W3:Y:S01]  /*0330*/  @P2 LDG.E R23, desc[UR4][R10.64] ;  /* 0x000000040a172981 */ /* 0x000ee2000c1e1900 */
[----:B--2---:R-:W-:Y:S02]  /*0340*/  SEL R15, R18, 0xff800000, P0 ;  /* 0xff800000120f7807 */ /* 0x004fe40000000000 */
[----:B----4-:R-:W-:Y:S02]  /*0350*/  SEL R12, R14, 0xff800000, P1 ;  /* 0xff8000000e0c7807 */ /* 0x010fe40000800000 */
[----:B------:R-:W-:-:S02]  /*0360*/  SEL R19, R19, 0xff800000, P0 ;  /* 0xff80000013137807 */ /* 0x000fc40000000000 */
[----:B------:R-:W-:Y:S02]  /*0370*/  FSETP.GT.AND P1, PT, R12, R15, PT ;  /* 0x0000000f0c00720b */ /* 0x000fe40003f24000 */
[----:B-----5:R-:W-:-:S04]  /*0380*/  SEL R16, R16, 0xff800000, P5 ;  /* 0xff80000010107807 */ /* 0x020fc80002800000 */
[----:B------:R-:W-:Y:S02]  /*0390*/  FSETP.GT.AND P0, PT, R16, R19, PT ;  /* 0x000000131000720b */ /* 0x000fe40003f04000 */
[----:B------:R-:W-:Y:S02]  /*03a0*/  FSETP.NAN.AND P6, PT, R12, R12, PT ;  /* 0x0000000c0c00720b */ /* 0x000fe40003fc8000 */
[----:B-1----:R-:W-:-:S03]  /*03b0*/  SEL R9, R20, 0xff800000, P3 ;  /* 0xff80000014097807 */ /* 0x002fc60001800000 */
[----:B------:R-:W-:Y:S02]  /*03c0*/  @!P1 SEL R12, R12, R15, P6 ;  /* 0x0000000f0c0c9207 */ /* 0x000fe40003000000 */
[----:B------:R-:W-:Y:S02]  /*03d0*/  FSETP.NAN.AND P5, PT, R16, R16, PT ;  /* 0x000000101000720b */ /* 0x000fe40003fa8000 */
[----:B------:R-:W-:Y:S02]  /*03e0*/  FSETP.GEU.AND P6, PT, R12, R9, PT ;  /* 0x000000090c00720b */ /* 0x000fe40003fce000 */
[----:B------:R-:W-:Y:S02]  /*03f0*/  @!P0 SEL R16, R16, R19, P5 ;  /* 0x0000001310108207 */ /* 0x000fe40002800000 */
[----:B------:R-:W-:Y:S02]  /*0400*/  SEL R21, R21, 0xff800000, P3 ;  /* 0xff80000015157807 */ /* 0x000fe40001800000 */
[----:B---3--:R-:W-:-:S02]  /*0410*/  SEL R22, R22, 0xff800000, P4 ;  /* 0xff80000016167807 */ /* 0x008fc40002000000 */
[----:B------:R-:W-:Y:S02]  /*0420*/  FSETP.GEU.AND P3, PT, R16, R21, PT ;  /* 0x000000151000720b */ /* 0x000fe40003f6e000 */
[----:B------:R-:W-:Y:S02]  /*0430*/  SEL R8, R23, 0xff800000, P2 ;  /* 0xff80000017087807 */ /* 0x000fe40001000000 */
[C---:B------:R-:W-:Y:S02]  /*0440*/  FSETP.NAN.AND P2, PT, R9.reuse, R9, PT ;  /* 0x000000090900720b */ /* 0x040fe40003f48000 */
[----:B------:R-:W-:Y:S02]  /*0450*/  FSETP.NAN.AND P4, PT, R22, R22, PT ;  /* 0x000000161600720b */ /* 0x000fe40003f88000 */
[----:B------:R-:W-:Y:S02]  /*0460*/  @P6 SEL R9, R9, R12, P2 ;  /* 0x0000000c09096207 */ /* 0x000fe40001000000 */
[----:B------:R-:W-:-:S02]  /*0470*/  FSETP.NAN.AND P2, PT, R8, R8, PT ;  /* 0x000000080800720b */ /* 0x000fc40003f48000 */
[----:B------:R-:W-:Y:S02]  /*0480*/  FSETP.NAN.AND P5, PT, R21, R21, PT ;  /* 0x000000151500720b */ /* 0x000fe40003fa8000 */
[----:B------:R-:W-:Y:S02]  /*0490*/  P2R R14, PR, RZ, 0x2 ;  /* 0x00000002ff0e7803 */ /* 0x000fe40000000000 */
[----:B------:R-:W-:Y:S02]  /*04a0*/  FSETP.GEU.AND P1, PT, R9, R22, PT ;  /* 0x000000160900720b */ /* 0x000fe40003f2e000 */
[----:B------:R-:W-:Y:S02]  /*04b0*/  @P3 SEL R21, R21, R16, P5 ;  /* 0x0000001015153207 */ /* 0x000fe40002800000 */
[----:B------:R-:W-:Y:S01]  /*04c0*/  @!P4 SEL R22, R22, R9, !P1 ;  /* 0x000000091616c207 */ /* 0x000fe20004800000 */
[----:B------:R-:W-:Y:S01]  /*04d0*/  VIADD R9, R0, 0x2 ;  /* 0x0000000200097836 */ /* 0x000fe20000000000 */
[----:B------:R-:W-:-:S04]  /*04e0*/  FSETP.GEU.AND P4, PT, R21, R8, PT ;  /* 0x000000081500720b */ /* 0x000fc80003f8e000 */
[----:B------:R-:W-:Y:S02]  /*04f0*/  @!P2 SEL R8, R8, R21, !P4 ;  /* 0x000000150808a207 */ /* 0x000fe40006000000 */
[----:B------:R-:W-:-:S04]  /*0500*/  ISETP.GE.U32.AND P2, PT, R9, 0x10, PT ;  /* 0x000000100900780c */ /* 0x000fc80003f46070 */
[----:B------:R-:W-:Y:S02]  /*0510*/  ISETP.GT.AND P5, PT, R7, 0x1, !P2 ;  /* 0x000000010700780c */ /* 0x000fe400057a4270 */
[----:B------:R-:W-:-:S11]  /*0520*/  CS2R R12, SRZ ;  /* 0x00000000000c7805 */ /* 0x000fd6000001ff00 */
[----:B------:R-:W2:Y:S01]  /*0530*/  @P5 LDG.E.64 R12, desc[UR4][R10.64] ;  /* 0x000000040a0c5981 */ /* 0x000ea2000c1e1b00 */
[----:B------:R-:W-:Y:S02]  /*0540*/  P2R R31, PR, RZ, 0x2 ;  /* 0x00000002ff1f7803 */ /* 0x000fe40000000000 */
[----:B------:R-:W-:Y:S01]  /*0550*/  P2R R15, PR, RZ, 0x40 ;  /* 0x00000040ff0f7803 */ /* 0x000fe20000000000 */
[----:B------:R-:W-:Y:S01]  /*0560*/  VIADD R9, R5, 0xffffffee ;  /* 0xffffffee05097836 */ /* 0x000fe20000000000 */
[----:B------:R-:W-:Y:S02]  /*0570*/  CS2R R20, SRZ ;  /* 0x0000000000147805 */ /* 0x000fe4000001ff00 */
[----:B--2---:R-:W-:Y:S02]  /*0580*/  SEL R17, R13, 0xff800000, P5 ;  /* 0xff8000000d117807 */ /* 0x004fe40002800000 */
[----:B------:R-:W-:Y:S02]  /*0590*/  SEL R13, R12, 0xff800000, P5 ;  /* 0xff8000000c0d7807 */ /* 0x000fe40002800000 */
[----:B------:R-:W-:-:S02]  /*05a0*/  FSETP.NAN.AND P5, PT, R17, R17, PT ;  /* 0x000000111100720b */ /* 0x000fc40003fa8000 */
[----:B------:R-:W-:-:S11]  /*05b0*/  FSETP.GEU.AND P1, PT, R8, R17, PT ;  /* 0x000000110800720b */ /* 0x000fd60003f2e000 */
[----:B------:R-:W-:Y:S02]  /*05c0*/  @!P5 SEL R17, R17, R8, !P1 ;  /* 0x000000081111d207 */ /* 0x000fe40004800000 */
[-C--:B------:R-:W-:Y:S02]  /*05d0*/  FSETP.NAN.AND P5, PT, R13, R13.reuse, PT ;  /* 0x0000000d0d00720b */ /* 0x080fe40003fa8000 */
[----:B------:R-:W-:Y:S02]  /*05e0*/  P2R R18, PR, RZ, 0x2 ;  /* 0x00000002ff127803 */ /* 0x000fe40000000000 */
[----:B------:R-:W-:-:S09]  /*05f0*/  FSETP.GEU.AND P1, PT, R22, R13, PT ;  /* 0x0000000d1600720b */ /* 0x000fd20003f2e000 */
[----:B------:R-:W-:Y:S02]  /*0600*/  @!P5 SEL R13, R13, R22, !P1 ;  /* 0x000000160d0dd207 */ /* 0x000fe40004800000 */
[----:B------:R-:W-:-:S04]  /*0610*/  ISETP.GT.AND P5, PT, R7, RZ, PT ;  /* 0x000000ff0700720c */ /* 0x000fc80003fa4270 */
[----:B------:R-:W-:Y:S01]  /*0620*/  ISETP.GT.AND P6, PT, R0, 0x1, P5 ;  /* 0x000000010000780c */ /* 0x000fe20002fc4270 */
[----:B------:R-:W-:-:S12]  /*0630*/  IMAD.WIDE R8, R9, 0x4, R2 ;  /* 0x0000000409087825 */ /* 0x000fd800078e0202 */
[----:B------:R-:W2:Y:S01]  /*0640*/  @P6 LDG.E.64 R20, desc[UR4][R8.64] ;  /* 0x0000000408146981 */ /* 0x000ea2000c1e1b00 */
[----:B------:R-:W-:Y:S01]  /*0650*/  P2R R45, PR, RZ, 0x2 ;  /* 0x00000002ff2d7803 */ /* 0x000fe20000000000 */
[----:B------:R-:W-:-:S04]  /*0660*/  VIADD R11, R5, 0xfffffff0 ;  /* 0xfffffff0050b7836 */ /* 0x000fc80000000000 */
[----:B------:R-:W-:Y:S01]  /*0670*/  IMAD.WIDE R10, R11, 0x4, R2 ;  /* 0x000000040b0a7825 */ /* 0x000fe200078e0202 */
[----:B--2---:R-:W-:Y:S02]  /*0680*/  SEL R20, R20, 0xff800000, P6 ;  /* 0xff80000014147807 */ /* 0x004fe40003000000 */
[----:B------:R-:W-:Y:S02]  /*0690*/  SEL R12, R21, 0xff800000, P6 ;  /* 0xff800000150c7807 */ /* 0x000fe40003000000 */
[-C--:B------:R-:W-:Y:S02]  /*06a0*/  FSETP.NAN.AND P6, PT, R20, R20.reuse, PT ;  /* 0x000000141400720b */ /* 0x080fe40003fc8000 */
[----:B------:R-:W-:-:S11]  /*06b0*/  FSETP.GEU.AND P1, PT, R13, R20, PT ;  /* 0x000000140d00720b */ /* 0x000fd60003f2e000 */
[----:B------:R-:W-:Y:S02]  /*06c0*/  @!P6 SEL R20, R20, R13, !P1 ;  /* 0x0000000d1414e207 */ /* 0x000fe40004800000 */
[----:B------:R-:W-:Y:S01]  /*06d0*/  ISETP.GT.AND P6, PT, R4, RZ, P5 ;  /* 0x000000ff0400720c */ /* 0x000fe20002fc4270 */
[----:B------:R-:W-:-:S12]  /*06e0*/  IMAD.MOV.U32 R13, RZ, RZ, RZ ;  /* 0x000000ffff0d7224 */ /* 0x000fd800078e00ff */
[----:B------:R-:W2:Y:S01]  /*06f0*/  @P6 LDG.E R13, desc[UR4][R10.64] ;  /* 0x000000040a0d6981 */ /* 0x000ea2000c1e1900 */
[----:B------:R-:W-:Y:S02]  /*0700*/  P2R R32, PR, RZ, 0x2 ;  /* 0x00000002ff207803 */ /* 0x000fe40000000000 */
[----:B------:R-:W-:Y:S01]  /*0710*/  FSETP.GEU.AND P1, PT, R17, R12, PT ;  /* 0x0000000c1100720b */ /* 0x000fe20003f2e000 */
[----:B------:R-:W-:-:S04]  /*0720*/  VIADD R9, R5, 0xffffffef ;  /* 0xffffffef05097836 */ /* 0x000fc80000000000 */
[----:B------:R-:W-:Y:S01]  /*0730*/  IMAD.WIDE R8, R9, 0x4, R2 ;  /* 0x0000000409087825 */ /* 0x000fe200078e0202 */
[----:B--2---:R-:W-:Y:S02]  /*0740*/  SEL R19, R13, 0xff800000, P6 ;  /* 0xff8000000d137807 */ /* 0x004fe40003000000 */
[----:B------:R-:W-:Y:S01]  /*0750*/  FSETP.NAN.AND P6, PT, R12, R12, PT ;  /* 0x0000000c0c00720b */ /* 0x000fe20003fc8000 */
[----:B------:R-:W-:-:S12]  /*0760*/  IMAD.MOV.U32 R13, RZ, RZ, RZ ;  /* 0x000000ffff0d7224 */ /* 0x000fd800078e00ff */
[----:B------:R-:W-:Y:S02]  /*0770*/  @!P6 SEL R12, R12, R17, !P1 ;  /* 0x000000110c0ce207 */ /* 0x000fe40004800000 */
[----:B------:R-:W-:-:S13]  /*0780*/  ISETP.GT.AND P6, PT, R0, RZ, P5 ;  /* 0x000000ff0000720c */ /* 0x000fda0002fc4270 */
[----:B------:R-:W2:Y:S01]  /*0790*/  @P6 LDG.E R13, desc[UR4][R8.64] ;  /* 0x00000004080d6981 */ /* 0x000ea2000c1e1900 */
[----:B------:R-:W-:Y:S02]  /*07a0*/  P2R R37, PR, RZ, 0x2 ;  /* 0x00000002ff257803 */ /* 0x000fe40000000000 */
[----:B------:R-:W-:-:S04]  /*07b0*/  FSETP.GEU.AND P1, PT, R12, R19, PT ;  /* 0x000000130c00720b */ /* 0x000fc80003f2e000 */
[----:B------:R-:W-:Y:S02]  /*07c0*/  P2R R35, PR, RZ, 0x2 ;  /* 0x00000002ff237803 */ /* 0x000fe40000000000 */
[----:B--2---:R-:W-:Y:S02]  /*07d0*/  SEL R17, R13, 0xff800000, P6 ;  /* 0xff8000000d117807 */ /* 0x004fe40003000000 */
[----:B------:R-:W-:-:S13]  /*07e0*/  FSETP.NAN.AND P6, PT, R19, R19, PT ;  /* 0x000000131300720b */ /* 0x000fda0003fc8000 */
[----:B------:R-:W-:Y:S02]  /*07f0*/  @!P6 SEL R19, R19, R12, !P1 ;  /* 0x0000000c1313e207 */ /* 0x000fe40004800000 */
[-C--:B------:R-:W-:Y:S02]  /*0800*/  FSETP.NAN.AND P6, PT, R17, R17.reuse, PT ;  /* 0x000000111100720b */ /* 0x080fe40003fc8000 */
[----:B------:R-:W-:Y:S01]  /*0810*/  FSETP.GEU.AND P1, PT, R20, R17, PT ;  /* 0x000000111400720b */ /* 0x000fe20003f2e000 */
[----:B------:R-:W-:Y:S02]  /*0820*/  IMAD.MOV.U32 R12, RZ, RZ, RZ ;  /* 0x000000ffff0c7224 */ /* 0x000fe400078e00ff */
[----:B------:R-:W-:-:S08]  /*0830*/  IMAD.MOV.U32 R13, RZ, RZ, RZ ;  /* 0x000000ffff0d7224 */ /* 0x000fd000078e00ff */
[----:B------:R-:W-:Y:S02]  /*0840*/  @!P6 SEL R17, R17, R20, !P1 ;  /* 0x000000141111e207 */ /* 0x000fe40004800000 */
[----:B------:R-:W-:-:S13]  /*0850*/  ISETP.GT.AND P6, PT, R0, -0x1, P5 ;  /* 0xffffffff0000780c */ /* 0x000fda0002fc4270 */
[----:B------:R-:W2:Y:S01]  /*0860*/  @P6 LDG.E.64 R12, desc[UR4][R10.64] ;  /* 0x000000040a0c6981 */ /* 0x000ea2000c1e1b00 */
[----:B------:R-:W-:Y:S01]  /*0870*/  P2R R36, PR, RZ, 0x2 ;  /* 0x00000002ff247803 */ /* 0x000fe20000000000 */
[----:B------:R-:W-:Y:S01]  /*0880*/  IMAD.MOV.U32 R8, RZ, RZ, RZ ;  /* 0x000000ffff087224 */ /* 0x000fe200078e00ff */
[----:B--2---:R-:W-:Y:S02]  /*0890*/  SEL R20, R13, 0xff800000, P6 ;  /* 0xff8000000d147807 */ /* 0x004fe40003000000 */
[----:B------:R-:W-:Y:S02]  /*08a0*/  SEL R16, R12, 0xff800000, P6 ;  /* 0xff8000000c107807 */ /* 0x000fe40003000000 */
[-C--:B------:R-:W-:Y:S02]  /*08b0*/  FSETP.NAN.AND P6, PT, R20, R20.reuse, PT ;  /* 0x000000141400720b */ /* 0x080fe40003fc8000 */
[----:B------:R-:W-:Y:S01]  /*08c0*/  FSETP.GEU.AND P1, PT, R19, R20, PT ;  /* 0x000000141300720b */ /* 0x000fe20003f2e000 */
[----:B------:R-:W-:-:S10]  /*08d0*/  VIADD R13, R5, 0xfffffff2 ;  /* 0xfffffff2050d7836 */ /* 0x000fd40000000000 */
[----:B------:R-:W-:Y:S02]  /*08e0*/  @!P6 SEL R20, R20, R19, !P1 ;  /* 0x000000131414e207 */ /* 0x000fe40004800000 */
[----:B------:R-:W-:Y:S01]  /*08f0*/  ISETP.LT.U32.AND P6, PT, R6, 0x10, P5 ;  /* 0x000000100600780c */ /* 0x000fe20002fc1070 */
[----:B------:R-:W-:-:S12]  /*0900*/  IMAD.WIDE R12, R13, 0x4, R2 ;  /* 0x000000040d0c7825 */ /* 0x000fd800078e0202 */
[----:B------:R-:W2:Y:S01]  /*0910*/  @P6 LDG.E R8, desc[UR4][R12.64] ;  /* 0x000000040c086981 */ /* 0x000ea2000c1e1900 */
[----:B------:R-:W-:Y:S01]  /*0920*/  ISETP.LT.U32.AND P5, PT, R0, 0x10, P5 ;  /* 0x000000100000780c */ /* 0x000fe20002fa1070 */
[----:B------:R-:W-:Y:S02]  /*0930*/  VIADD R9, R5, 0xfffffff1 ;  /* 0xfffffff105097836 */ /* 0x000fe40000000000 */
[----:B------:R-:W-:Y:S01]  /*0940*/  IMAD.MOV.U32 R10, RZ, RZ, RZ ;  /* 0x000000ffff0a7224 */ /* 0x000fe200078e00ff */
[----:B--2---:R-:W-:Y:S01]  /*0950*/  SEL R19, R8, 0xff800000, P6 ;  /* 0xff80000008137807 */ /* 0x004fe20003000000 */
[----:B------:R-:W-:-:S08]  /*0960*/  IMAD.WIDE R8, R9, 0x4, R2 ;  /* 0x0000000409087825 */ /* 0x000fd000078e0202 */
[----:B------:R-:W2:Y:S01]  /*0970*/  @P5 LDG.E R10, desc[UR4][R8.64] ;  /* 0x00000004080a5981 */ /* 0x000ea2000c1e1900 */
[-C--:B------:R-:W-:Y:S02]  /*0980*/  FSETP.NAN.AND P6, PT, R16, R16.reuse, PT ;  /* 0x000000101000720b */ /* 0x080fe40003fc8000 */
[----:B------:R-:W-:Y:S02]  /*0990*/  P2R R38, PR, RZ, 0x2 ;  /* 0x00000002ff267803 */ /* 0x000fe40000000000 */
[----:B------:R-:W-:-:S04]  /*09a0*/  FSETP.GEU.AND P1, PT, R17, R16, PT ;  /* 0x000000101100720b */ /* 0x000fc80003f2e000 */
[----:B------:R-:W-:-:S05]  /*09b0*/  P2R R40, PR, RZ, 0x2 ;  /* 0x00000002ff287803 */ /* 0x000fca0000000000 */
[----:B------:R-:W-:Y:S02]  /*09c0*/  @!P6 SEL R16, R16, R17, !P1 ;  /* 0x000000111010e207 */ /* 0x000fe40004800000 */
[----:B------:R-:W-:-:S04]  /*09d0*/  FSETP.GEU.AND P1, PT, R20, R19, PT ;  /* 0x000000131400720b */ /* 0x000fc80003f2e000 */
[----:B------:R-:W-:Y:S02]  /*09e0*/  P2R R39, PR, RZ, 0x2 ;  /* 0x00000002ff277803 */ /* 0x000fe40000000000 */
[----:B--2---:R-:W-:Y:S02]  /*09f0*/  SEL R11, R10, 0xff800000, P5 ;  /* 0xff8000000a0b7807 */ /* 0x004fe40002800000 */
[----:B------:R-:W-:-:S13]  /*0a00*/  FSETP.NAN.AND P5, PT, R19, R19, PT ;  /* 0x000000131300720b */ /* 0x000fda0003fa8000 */
[----:B------:R-:W-:Y:S02]  /*0a10*/  @!P5 SEL R19, R19, R20, !P1 ;  /* 0x000000141313d207 */ /* 0x000fe40004800000 */
[-C--:B------:R-:W-:Y:S02]  /*0a20*/  FSETP.NAN.AND P5, PT, R11, R11.reuse, PT ;  /* 0x0000000b0b00720b */ /* 0x080fe40003fa8000 */
[----:B------:R-:W-:-:S11]  /*0a30*/  FSETP.GEU.AND P1, PT, R16, R11, PT ;  /* 0x0000000b1000720b */ /* 0x000fd60003f2e000 */
[----:B------:R-:W-:Y:S02]  /*0a40*/  @!P5 SEL R11, R11, R16, !P1 ;  /* 0x000000100b0bd207 */ /* 0x000fe40004800000 */
[----:B------:R-:W-:Y:S02]  /*0a50*/  ISETP.GT.AND P5, PT, R7, RZ, !P2 ;  /* 0x000000ff0700720c */ /* 0x000fe400057a4270 */
[----:B------:R-:W-:-:S11]  /*0a60*/  CS2R R16, SRZ ;  /* 0x0000000000107805 */ /* 0x000fd6000001ff00 */
[----:B------:R-:W2:Y:S01]  /*0a70*/  @P5 LDG.E.64 R16, desc[UR4][R12.64] ;  /* 0x000000040c105981 */ /* 0x000ea2000c1e1b00 */
[----:B------:R-:W-:Y:S01]  /*0a80*/  P2R R20, PR, RZ, 0x2 ;  /* 0x00000002ff147803 */ /* 0x000fe20000000000 */
[----:B------:R-:W-:Y:S01]  /*0a90*/  VIADD R9, R5, 0xfffffffe ;  /* 0xfffffffe05097836 */ /* 0x000fe20000000000 */
[----:B------:R-:W-:-:S03]  /*0aa0*/  CS2R R22, SRZ ;  /* 0x0000000000167805 */ /* 0x000fc6000001ff00 */
[----:B------:R-:W-:Y:S01]  /*0ab0*/  IMAD.WIDE R8, R9, 0x4, R2 ;  /* 0x0000000409087825 */ /* 0x000fe200078e0202 */
[----:B--2---:R-:W-:Y:S02]  /*0ac0*/  SEL R10, R17, 0xff800000, P5 ;  /* 0xff800000110a7807 */ /* 0x004fe40002800000 */
[----:B------:R-:W-:Y:S02]  /*0ad0*/  SEL R16, R16, 0xff800000, P5 ;  /* 0xff80000010107807 */ /* 0x000fe40002800000 */
[-C--:B------:R-:W-:Y:S02]  /*0ae0*/  FSETP.NAN.AND P5, PT, R10, R10.reuse, PT ;  /* 0x0000000a0a00720b */ /* 0x080fe40003fa8000 */
[----:B------:R-:W-:-:S11]  /*0af0*/  FSETP.GEU.AND P1, PT, R19, R10, PT ;  /* 0x0000000a1300720b */ /* 0x000fd60003f2e000 */
[----:B------:R-:W-:Y:S02]  /*0b00*/  @!P5 SEL R10, R10, R19, !P1 ;  /* 0x000000130a0ad207 */ /* 0x000fe40004800000 */
[-C--:B------:R-:W-:Y:S02]  /*0b10*/  FSETP.NAN.AND P5, PT, R16, R16.reuse, PT ;  /* 0x000000101000720b */ /* 0x080fe40003fa8000 */
[----:B------:R-:W-:Y:S02]  /*0b20*/  P2R R29, PR, RZ, 0x2 ;  /* 0x00000002ff1d7803 */ /* 0x000fe40000000000 */
[----:B------:R-:W-:-:S09]  /*0b30*/  FSETP.GEU.AND P1, PT, R11, R16, PT ;  /* 0x000000100b00720b */ /* 0x000fd20003f2e000 */
[----:B------:R-:W-:Y:S02]  /*0b40*/  @!P5 SEL R16, R16, R11, !P1 ;  /* 0x0000000b1010d207 */ /* 0x000fe40004800000 */
[----:B------:R-:W-:-:S04]  /*0b50*/  ISETP.GT.AND P5, PT, R7, -0x1, PT ;  /* 0xffffffff0700780c */ /* 0x000fc80003fa4270 */
[----:B------:R-:W-:-:S13]  /*0b60*/  ISETP.GT.AND P6, PT, R0, 0x1, P5 ;  /* 0x000000010000780c */ /* 0x000fda0002fc4270 */
[----:B------:R-:W2:Y:S01]  /*0b70*/  @P6 LDG.E.64 R22, desc[UR4][R8.64] ;  /* 0x0000000408166981 */ /* 0x000ea2000c1e1b00 */
[----:B------:R-:W-:Y:S01]  /*0b80*/  P2R R19, PR, RZ, 0x2 ;  /* 0x00000002ff137803 */ /* 0x000fe20000000000 */
        /* <DEDUP_REMOVED lines=10> */
[-C--:B------:R-:W-:Y:S01]  /*0c30*/  FSETP.GEU.AND P1, PT, R16, R17.reuse, PT ;  /* 0x000000111000720b */ /* 0x080fe20003f2e000 */
[----:B------:R-:W-:Y:S02]  /*0c40*/  VIADD R11, R5, 0xffffffff ;  /* 0xffffffff050b7836 */ /* 0x000fe40000000000 */
[----:B------:R-:W-:Y:S01]  /*0c50*/  IMAD.MOV.U32 R8, RZ, RZ, RZ ;  /* 0x000000ffff087224 */ /* 0x000fe200078e00ff */
[----:B--2---:R-:W-:Y:S02]  /*0c60*/  SEL R24, R10, 0xff800000, P6 ;  /* 0xff8000000a187807 */ /* 0x004fe40003000000 */
[----:B------:R-:W-:Y:S01]  /*0c70*/  FSETP.NAN.AND P6, PT, R17, R17, PT ;  /* 0x000000111100720b */ /* 0x000fe20003fc8000 */
[----:B------:R-:W-:-:S12]  /*0c80*/  IMAD.WIDE R10, R11, 0x4, R2 ;  /* 0x000000040b0a7825 */ /* 0x000fd800078e0202 */
        /* <DEDUP_REMOVED lines=12> */
[----:B------:R-:W-:-:S04]  /*0d50*/  LOP3.LUT R17, R7, R0, RZ, 0xfc, !PT ;  /* 0x0000000007117212 */ /* 0x000fc800078efcff */
[----:B------:R-:W-:Y:S02]  /*0d60*/  ISETP.GT.AND P6, PT, R17, -0x1, PT ;  /* 0xffffffff1100780c */ /* 0x000fe40003fc4270 */
[----:B------:R-:W-:-:S11]  /*0d70*/  CS2R R8, SRZ ;  /* 0x0000000000087805 */ /* 0x000fd6000001ff00 */
        /* <DEDUP_REMOVED lines=12> */
[----:B------:R-:W-:Y:S02]  /*0e40*/  ISETP.LT.U32.AND P5, PT, R0, 0x10, P5 ;  /* 0x000000100000780c */ /* 0x000fe40002fa1070 */
[----:B--2---:R-:W-:Y:S01]  /*0e50*/  SEL R26, R10, 0xff800000, P6 ;  /* 0xff8000000a1a7807 */ /* 0x004fe20003000000 */
[----:B------:R-:W-:-:S10]  /*0e60*/  IMAD.MOV.U32 R10, RZ, RZ, RZ ;  /* 0x000000ffff0a7224 */ /* 0x000fd400078e00ff */
[----:B------:R-:W2:Y:S01]  /*0e70*/  @P5 LDG.E R10, desc[UR4][R12.64+0x4] ;  /* 0x000004040c0a5981 */ /* 0x000ea2000c1e1900 */
[-C--:B------:R-:W-:Y:S02]  /*0e80*/  FSETP.NAN.AND P6, PT, R11, R11.reuse, PT ;  /* 0x0000000b0b00720b */ /* 0x080fe40003fc8000 */
[----:B------:R-:W-:Y:S02]  /*0e90*/  P2R R34, PR, RZ, 0x2 ;  /* 0x00000002ff227803 */ /* 0x000fe40000000000 */
[----:B------:R-:W-:-:S09]  /*0ea0*/  FSETP.GEU.AND P1, PT, R16, R11, PT ;  /* 0x0000000b1000720b */ /* 0x000fd20003f2e000 */
[----:B------:R-:W-:Y:S02]  /*0eb0*/  @!P6 SEL R11, R11, R16, !P1 ;  /* 0x000000100b0be207 */ /* 0x000fe40004800000 */
[----:B------:R-:W-:Y:S02]  /*0ec0*/  P2R R23, PR, RZ, 0x2 ;  /* 0x00000002ff177803 */ /* 0x000fe40000000000 */
[----:B------:R-:W-:Y:S02]  /*0ed0*/  FSETP.GEU.AND P1, PT, R17, R26, PT ;  /* 0x0000001a1100720b */ /* 0x000fe40003f2e000 */
[----:B------:R-:W-:Y:S02]  /*0ee0*/  ISETP.GT.AND P2, PT, R7, -0x1, !P2 ;  /* 0xffffffff0700780c */ /* 0x000fe40005744270 */
[----:B------:R-:W-:Y:S02]  /*0ef0*/  P2R R24, PR, RZ, 0x2 ;  /* 0x00000002ff187803 */ /* 0x000fe40000000000 */
[----:B--2---:R-:W-:-:S02]  /*0f00*/  SEL R16, R10, 0xff800000, P5 ;  /* 0xff8000000a107807 */ /* 0x004fc40002800000 */
[----:B------:R-:W-:-:S13]  /*0f10*/  FSETP.NAN.AND P5, PT, R26, R26, PT ;  /* 0x0000001a1a00720b */ /* 0x000fda0003fa8000 */
[----:B------:R-:W-:Y:S02]  /*0f20*/  @!P5 SEL R26, R26, R17, !P1 ;  /* 0x000000111a1ad207 */ /* 0x000fe40004800000 */
[-C--:B------:R-:W-:Y:S02]  /*0f30*/  FSETP.NAN.AND P5, PT, R16, R16.reuse, PT ;  /* 0x000000101000720b */ /* 0x080fe40003fa8000 */
[----:B------:R-:W-:-:S11]  /*0f40*/  FSETP.GEU.AND P1, PT, R11, R16, PT ;  /* 0x000000100b00720b */ /* 0x000fd60003f2e000 */
[----:B------:R-:W-:Y:S02]  /*0f50*/  @!P5 SEL R16, R16, R11, !P1 ;  /* 0x0000000b1010d207 */ /* 0x000fe40004800000 */
[----:B------:R-:W-:-:S06]  /*0f60*/  CS2R R10, SRZ ;  /* 0x00000000000a7805 */ /* 0x000fcc000001ff00 */
[----:B------:R1:W2:Y:S01]  /*0f70*/  @P2 LDG.E.64 R10, desc[UR4][R8.64] ;  /* 0x00000004080a2981 */ /* 0x0002a2000c1e1b00 */
[----:B------:R-:W-:Y:S01]  /*0f80*/  P2R R21, PR, RZ, 0x2 ;  /* 0x00000002ff157803 */ /* 0x000fe20000000000 */
[----:B------:R-:W-:Y:S01]  /*0f90*/  VIADD R17, R7, 0x1 ;  /* 0x0000000107117836 */ /* 0x000fe20000000000 */
[----:B-1----:R-:W-:Y:S02]  /*0fa0*/  CS2R R8, SRZ ;  /* 0x0000000000087805 */ /* 0x002fe4000001ff00 */
        /* <DEDUP_REMOVED lines=9> */
[----:B------:R-:W-:-:S04]  /*1040*/  ISETP.GE.U32.AND P2, PT, R17, 0x10, PT ;  /* 0x000000101100780c */ /* 0x000fc80003f46070 */
[----:B------:R-:W-:Y:S01]  /*1050*/  ISETP.GT.AND P5, PT, R0, 0x1, !P2 ;  /* 0x000000010000780c */ /* 0x000fe200057a4270 */
[----:B------:R-:W-:-:S04]  /*1060*/  VIADD R11, R5, 0xe ;  /* 0x0000000e050b7836 */ /* 0x000fc80000000000 */
[----:B------:R-:W-:-:S08]  /*1070*/  IMAD.WIDE R10, R11, 0x4, R2 ;  /* 0x000000040b0a7825 */ /* 0x000fd000078e0202 */
        /* <DEDUP_REMOVED lines=9> */
[----:B------:R-:W-:Y:S01]  /*1110*/  ISETP.GT.AND P5, PT, R4, RZ, !P2 ;  /* 0x000000ff0400720c */ /* 0x000fe200057a4270 */
[----:B------:R-:W-:-:S12]  /*1120*/  IMAD.WIDE R8, R9, 0x4, R2 ;  /* 0x0000000409087825 */ /* 0x000fd800078e0202 */
[----:B------:R-:W2:Y:S01]  /*1130*/  @P5 LDG.E R12, desc[UR4][R8.64] ;  /* 0x00000004080c5981 */ /* 0x000ea2000c1e1900 */
[----:B------:R-:W-:Y:S02]  /*1140*/  P2R R41, PR, RZ, 0x2 ;  /* 0x00000002ff297803 */ /* 0x000fe40000000000 */
[-C--:B------:R-:W-:Y:S02]  /*1150*/  FSETP.GEU.AND P1, PT, R33, R44.reuse, PT ;  /* 0x0000002c2100720b */ /* 0x080fe40003f2e000 */
[----:B------:R-:W-:Y:S01]  /*1160*/  LOP3.LUT R10, R6, R17, RZ, 0xfc, !PT ;  /* 0x00000011060a7212 */ /* 0x000fe200078efcff */
[----:B------:R-:W-:Y:S02]  /*1170*/  VIADD R13, R5, 0x12 ;  /* 0x00000012050d7836 */ /* 0x000fe40000000000 */
[----:B------:R-:W-:Y:S01]  /*1180*/  IMAD.MOV.U32 R11, RZ, RZ, RZ ;  /* 0x000000ffff0b7224 */ /* 0x000fe200078e00ff */
[----:B--2---:R-:W-:Y:S02]  /*1190*/  SEL R47, R12, 0xff800000, P5 ;  /* 0xff8000000c2f7807 */ /* 0x004fe40002800000 */
[----:B------:R-:W-:Y:S01]  /*11a0*/  FSETP.NAN.AND P5, PT, R44, R44, PT ;  /* 0x0000002c2c00720b */ /* 0x000fe20003fa8000 */
[----:B------:R-:W-:-:S12]  /*11b0*/  IMAD.WIDE R12, R13, 0x4, R2 ;  /* 0x000000040d0c7825 */ /* 0x000fd800078e0202 */
[----:B------:R-:W-:Y:S02]  /*11c0*/  @!P5 SEL R44, R44, R33, !P1 ;  /* 0x000000212c2cd207 */ /* 0x000fe40004800000 */
[----:B------:R-:W-:-:S13]  /*11d0*/  ISETP.GE.U32.AND P5, PT, R10, 0x10, PT ;  /* 0x000000100a00780c */ /* 0x000fda0003fa6070 */
[----:B------:R-:W2:Y:S01]  /*11e0*/  @!P5 LDG.E R11, desc[UR4][R12.64] ;  /* 0x000000040c0bd981 */ /* 0x000ea2000c1e1900 */
[----:B------:R-:W-:Y:S02]  /*11f0*/  P2R R42, PR, RZ, 0x2 ;  /* 0x00000002ff2a7803 */ /* 0x000fe40000000000 */
[-C--:B------:R-:W-:Y:S01]  /*1200*/  FSETP.GEU.AND P1, PT, R44, R47.reuse, PT ;  /* 0x0000002f2c00720b */ /* 0x080fe20003f2e000 */
[----:B------:R-:W-:Y:S01]  /*1210*/  IMAD.MOV.U32 R10, RZ, RZ, RZ ;  /* 0x000000ffff0a7224 */ /* 0x000fe200078e00ff */
[----:B--2---:R-:W-:Y:S02]  /*1220*/  SEL R48, R11, 0xff800000, !P5 ;  /* 0xff8000000b307807 */ /* 0x004fe40006800000 */
[----:B------:R-:W-:Y:S01]  /*1230*/  FSETP.NAN.AND P5, PT, R47, R47, PT ;  /* 0x0000002f2f00720b */ /* 0x000fe20003fa8000 */
[----:B------:R-:W-:-:S12]  /*1240*/  IMAD.MOV.U32 R11, RZ, RZ, RZ ;  /* 0x000000ffff0b7224 */ /* 0x000fd800078e00ff */
[----:B------:R-:W-:Y:S02]  /*1250*/  @!P5 SEL R47, R47, R44, !P1 ;  /* 0x0000002c2f2fd207 */ /* 0x000fe40004800000 */
[----:B------:R-:W-:-:S13]  /*1260*/  ISETP.GT.AND P5, PT, R0, -0x1, !P2 ;  /* 0xffffffff0000780c */ /* 0x000fda00057a4270 */
[----:B------:R1:W2:Y:S01]  /*1270*/  @P5 LDG.E.64 R10, desc[UR4][R8.64] ;  /* 0x00000004080a5981 */ /* 0x0002a2000c1e1b00 */
[----:B------:R-:W-:Y:S02]  /*1280*/  P2R R33, PR, RZ, 0x2 ;  /* 0x00000002ff217803 */ /* 0x000fe40000000000 */
[----:B-1----:R-:W-:Y:S02]  /*1290*/  CS2R R8, SRZ ;  /* 0x0000000000087805 */ /* 0x002fe4000001ff00 */
[----:B--2---:R-:W-:-:S04]  /*12a0*/  SEL R46, R11, 0xff800000, P5 ;  /* 0xff8000000b2e7807 */ /* 0x004fc80002800000 */
[-C--:B------:R-:W-:Y:S02]  /*12b0*/  FSETP.NAN.AND P6, PT, R46, R46.reuse, PT ;  /* 0x0000002e2e00720b */ /* 0x080fe40003fc8000 */
[----:B------:R-:W-:-:S11]  /*12c0*/  FSETP.GEU.AND P1, PT, R47, R46, PT ;  /* 0x0000002e2f00720b */ /* 0x000fd60003f2e000 */
[----:B------:R-:W-:Y:S02]  /*12d0*/  @!P6 SEL R46, R46, R47, !P1 ;  /* 0x0000002f2e2ee207 */ /* 0x000fe40004800000 */
[----:B------:R-:W-:Y:S02]  /*12e0*/  SEL R47, RZ, 0x1, !P0 ;  /* 0x00000001ff2f7807 */ /* 0x000fe40004000000 */
[-C--:B------:R-:W-:Y:S02]  /*12f0*/  FSETP.NAN.AND P0, PT, R48, R48.reuse, PT ;  /* 0x000000303000720b */ /* 0x080fe40003f08000 */
[----:B------:R-:W-:Y:S02]  /*1300*/  P2R R43, PR, RZ, 0x2 ;  /* 0x00000002ff2b7803 */ /* 0x000fe40000000000 */
[----:B------:R-:W-:-:S09]  /*1310*/  FSETP.GEU.AND P1, PT, R46, R48, PT ;  /* 0x000000302e00720b */ /* 0x000fd20003f2e000 */
[----:B------:R-:W-:Y:S02]  /*1320*/  @!P0 SEL R48, R48, R46, !P1 ;  /* 0x0000002e30308207 */ /* 0x000fe40004800000 */
[----:B------:R-:W-:-:S04]  /*1330*/  SHF.R.S32.HI R46, RZ, 0x1f, R5 ;  /* 0x0000001fff2e7819 */ /* 0x000fc80000011405 */
[----:B------:R-:W-:-:S04]  /*1340*/  LEA.HI R46, R46, R5, RZ, 0x4 ;  /* 0x000000052e2e7211 */ /* 0x000fc800078f20ff */
[----:B------:R-:W-:-:S05]  /*1350*/  LOP3.LUT R46, R46, 0xfffffff0, RZ, 0xc0, !PT ;  /* 0xfffffff02e2e7812 */ /* 0x000fca00078ec0ff */
[----:B------:R-:W-:-:S04]  /*1360*/  IMAD.IADD R11, R5, 0x1, -R46 ;  /* 0x00000001050b7824 */ /* 0x000fc800078e0a2e */
[----:B------:R-:W-:-:S05]  /*1370*/  VIADD R11, R11, 0x2 ;  /* 0x000000020b0b7836 */ /* 0x000fca0000000000 */
[----:B------:R-:W-:-:S04]  /*1380*/  LOP3.LUT R46, R17, R11, RZ, 0xfc, !PT ;  /* 0x0000000b112e7212 */ /* 0x000fc800078efcff */
[----:B------:R-:W-:-:S13]  /*1390*/  ISETP.GE.U32.AND P0, PT, R46, 0x10, PT ;  /* 0x000000102e00780c */ /* 0x000fda0003f06070 */
[----:B------:R1:W2:Y:S01]  /*13a0*/  @!P0 LDG.E.64 R8, desc[UR4][R12.64] ;  /* 0x000000040c088981 */ /* 0x0002a2000c1e1b00 */
[----:B------:R-:W-:Y:S02]  /*13b0*/  P2R R44, PR, RZ, 0x2 ;  /* 0x00000002ff2c7803 */ /* 0x000fe40000000000 */
[----:B------:R-:W-:Y:S02]  /*13c0*/  ISETP.GT.AND P2, PT, R0, RZ, !P2 ;  /* 0x000000ff0000720c */ /* 0x000fe40005744270 */
[----:B------:R-:W-:Y:S02]  /*13d0*/  SEL R47, R47, 0x2, P3 ;  /* 0x000000022f2f7807 */ /* 0x000fe40001800000 */
[----:B------:R-:W-:Y:S02]  /*13e0*/  ISETP.NE.AND P3, PT, R18, RZ, PT ;  /* 0x000000ff1200720c */ /* 0x000fe40003f65270 */
[----:B-1----:R-:W-:Y:S01]  /*13f0*/  P2R R12, PR, RZ, 0x1 ;  /* 0x00000001ff0c7803 */ /* 0x002fe20000000000 */
[----:B------:R-:W-:Y:S01]  /*1400*/  IMAD.MOV.U32 R18, RZ, RZ, RZ ;  /* 0x000000ffff127224 */ /* 0x000fe200078e00ff */
[----:B--2---:R-:W-:-:S04]  /*1410*/  SEL R9, R9, 0xff800000, !P0 ;  /* 0xff80000009097807 */ /* 0x004fc80004000000 */
[-C--:B------:R-:W-:Y:S02]  /*1420*/  FSETP.NAN.AND P6, PT, R9, R9.reuse, PT ;  /* 0x000000090900720b */ /* 0x080fe40003fc8000 */
[----:B------:R-:W-:Y:S02]  /*1430*/  FSETP.GEU.AND P1, PT, R48, R9, PT ;  /* 0x000000093000720b */ /* 0x000fe40003f2e000 */
[----:B------:R-:W-:Y:S02]  /*1440*/  ISETP.NE.AND P0, PT, R45, RZ, PT ;  /* 0x000000ff2d00720c */ /* 0x000fe40003f05270 */
[----:B------:R-:W-:-:S07]  /*1450*/  P2R R45, PR, RZ, 0x2 ;  /* 0x00000002ff2d7803 */ /* 0x000fce0000000000 */
[----:B------:R-:W-:Y:S02]  /*1460*/  @!P6 SEL R9, R9, R48, !P1 ;  /* 0x000000300909e207 */ /* 0x000fe40004800000 */
[----:B------:R-:W-:Y:S01]  /*1470*/  ISETP.NE.AND P6, PT, R15, RZ, PT ;  /* 0x000000ff0f00720c */ /* 0x000fe20003fc5270 */
[----:B------:R-:W-:Y:S01]  /*1480*/  VIADD R15, R5, 0xf ;  /* 0x0000000f050f7836 */ /* 0x000fe20000000000 */
[----:B------:R-:W-:-:S03]  /*1490*/  ISETP.NE.AND P1, PT, R14, RZ, PT ;  /* 0x000000ff0e00720c */ /* 0x000fc60003f25270 */
[----:B------:R-:W-:-:S05]  /*14a0*/  IMAD.WIDE R14, R15, 0x4, R2 ;  /* 0x000000040f0e7825 */ /* 0x000fca00078e0202 */
[----:B------:R-:W2:Y:S01]  /*14b0*/  @P2 LDG.E R18, desc[UR4][R14.64] ;  /* 0x000000040e122981 */ /* 0x000ea2000c1e1900 */
[----:B------:R-:W-:-:S04]  /*14c0*/  SEL R46, RZ, 0x1, !P1 ;  /* 0x00000001ff2e7807 */ /* 0x000fc80004800000 */
[----:B------:R-:W-:Y:S02]  /*14d0*/  SEL R46, R46, 0x2, P6 ;  /* 0x000000022e2e7807 */ /* 0x000fe40003000000 */
[----:B------:R-:W-:-:S04]  /*14e0*/  SEL R47, R47, 0x3, P4 ;  /* 0x000000032f2f7807 */ /* 0x000fc80002000000 */
[----:B------:R-:W-:Y:S02]  /*14f0*/  SEL R47, R47, 0x4, P3 ;  /* 0x000000042f2f7807 */ /* 0x000fe40001800000 */
[----:B------:R-:W-:Y:S02]  /*1500*/  LOP3.LUT R17, R17, R0, RZ, 0xfc, !PT ;  /* 0x0000000011117212 */ /* 0x000fe400078efcff */
[----:B--2---:R-:W-:-:S04]  /*1510*/  SEL R13, R18, 0xff800000, P2 ;  /* 0xff800000120d7807 */ /* 0x004fc80001000000 */
[-C--:B------:R-:W-:Y:S02]  /*1520*/  FSETP.NAN.AND P1, PT, R13, R13.reuse, PT ;  /* 0x0000000d0d00720b */ /* 0x080fe40003f28000 */
[----:B------:R-:W-:Y:S02]  /*1530*/  FSETP.GEU.AND P2, PT, R16, R13, PT ;  /* 0x0000000d1000720b */ /* 0x000fe40003f4e000 */
[----:B------:R-:W-:-:S09]  /*1540*/  SEL R18, R10, 0xff800000, P5 ;  /* 0xff8000000a127807 */ /* 0x000fd20002800000 */
[----:B------:R-:W-:Y:S02]  /*1550*/  @!P1 SEL R13, R13, R16, !P2 ;  /* 0x000000100d0d9207 */ /* 0x000fe40005000000 */
[----:B------:R-:W-:-:S04]  /*1560*/  ISETP.NE.AND P1, PT, R31, RZ, PT ;  /* 0x000000ff1f00720c */ /* 0x000fc80003f25270 */
[----:B------:R-:W-:Y:S02]  /*1570*/  SEL R46, R46, 0x3, P1 ;  /* 0x000000032e2e7807 */ /* 0x000fe40000800000 */
[-C--:B------:R-:W-:Y:S02]  /*1580*/  FSETP.NAN.AND P1, PT, R18, R18.reuse, PT ;  /* 0x000000121200720b */ /* 0x080fe40003f28000 */
[----:B------:R-:W-:-:S11]  /*1590*/  FSETP.GEU.AND P3, PT, R13, R18, PT ;  /* 0x000000120d00720b */ /* 0x000fd60003f6e000 */
[----:B------:R-:W-:Y:S02]  /*15a0*/  @!P1 SEL R18, R18, R13, !P3 ;  /* 0x0000000d12129207 */ /* 0x000fe40005800000 */
[----:B------:R-:W-:-:S04]  /*15b0*/  ISETP.NE.AND P1, PT, R37, RZ, PT ;  /* 0x000000ff2500720c */ /* 0x000fc80003f25270 */
[----:B------:R-:W-:Y:S02]  /*15c0*/  SEL R47, R47, 0x5, P1 ;  /* 0x000000052f2f7807 */ /* 0x000fe40000800000 */
[----:B------:R-:W-:Y:S01]  /*15d0*/  ISETP.GE.U32.AND P1, PT, R17, 0x10, PT ;  /* 0x000000101100780c */ /* 0x000fe20003f26070 */
[----:B------:R-:W-:Y:S01]  /*15e0*/  VIADD R13, R5, 0x11 ;  /* 0x00000011050d7836 */ /* 0x000fe20000000000 */
[----:B------:R-:W-:Y:S01]  /*15f0*/  SEL R46, R46, 0x4, P0 ;  /* 0x000000042e2e7807 */ /* 0x000fe20000000000 */
[----:B------:R-:W-:Y:S01]  /*1600*/  IMAD.MOV.U32 R10, RZ, RZ, RZ ;  /* 0x000000ffff0a7224 */ /* 0x000fe200078e00ff */
[----:B------:R-:W-:Y:S01]  /*1610*/  ISETP.NE.AND P0, PT, R12, RZ, PT ;  /* 0x000000ff0c00720c */ /* 0x000fe20003f05270 */
[----:B------:R-:W-:-:S08]  /*1620*/  IMAD.WIDE R12, R13, 0x4, R2 ;  /* 0x000000040d0c7825 */ /* 0x000fd000078e0202 */
[----:B------:R1:W2:Y:S01]  /*1630*/  @!P1 LDG.E R10, desc[UR4][R12.64] ;  /* 0x000000040c0a9981 */ /* 0x0002a2000c1e1900 */
[----:B------:R-:W-:Y:S01]  /*1640*/  ISETP.NE.AND P4, PT, R36, RZ, PT ;  /* 0x000000ff2400720c */ /* 0x000fe20003f85270 */
[----:B------:R-:W-:Y:S01]  /*1650*/  VIADD R7, R7, 0x2 ;  /* 0x0000000207077836 */ /* 0x000fe20000000000 */
[----:B-1----:R-:W-:Y:S02]  /*1660*/  CS2R R12, SRZ ;  /* 0x00000000000c7805 */ /* 0x002fe4000001ff00 */
[----:B--2---:R-:W-:Y:S02]  /*1670*/  SEL R15, R10, 0xff800000, !P1 ;  /* 0xff8000000a0f7807 */ /* 0x004fe40004800000 */
[----:B------:R-:W-:Y:S02]  /*1680*/  SEL R10, R8, 0xff800000, !P0 ;  /* 0xff800000080a7807 */ /* 0x000fe40004000000 */
[----:B------:R-:W-:Y:S02]  /*1690*/  FSETP.NAN.AND P0, PT, R15, R15, PT ;  /* 0x0000000f0f00720b */ /* 0x000fe40003f08000 */
[----:B------:R-:W-:-:S04]  /*16a0*/  ISETP.NE.AND P1, PT, R32, RZ, PT ;  /* 0x000000ff2000720c */ /* 0x000fc80003f25270 */
[----:B------:R-:W-:Y:S02]  /*16b0*/  SEL R46, R46, 0x5, P1 ;  /* 0x000000052e2e7807 */ /* 0x000fe40000800000 */
[----:B------:R-:W-:-:S05]  /*16c0*/  FSETP.GEU.AND P1, PT, R18, R15, PT ;  /* 0x0000000f1200720b */ /* 0x000fca0003f2e000 */
[----:B------:R-:W-:Y:S02]  /*16d0*/  @!P0 SEL R15, R15, R18, !P1 ;  /* 0x000000120f0f8207 */ /* 0x000fe40004800000 */
[-C--:B------:R-:W-:Y:S02]  /*16e0*/  FSETP.NAN.AND P0, PT, R10, R10.reuse, PT ;  /* 0x0000000a0a00720b */ /* 0x080fe40003f08000 */
[----:B------:R-:W-:Y:S02]  /*16f0*/  P2R R18, PR, RZ, 0x2 ;  /* 0x00000002ff127803 */ /* 0x000fe40000000000 */
[----:B------:R-:W-:Y:S02]  /*1700*/  SEL R46, R46, 0x6, P4 ;  /* 0x000000062e2e7807 */ /* 0x000fe40002000000 */
[----:B------:R-:W-:Y:S02]  /*1710*/  FSETP.GEU.AND P1, PT, R15, R10, PT ;  /* 0x0000000a0f00720b */ /* 0x000fe40003f2e000 */
[----:B------:R-:W-:-:S05]  /*1720*/  ISETP.GE.U32.AND P4, PT, R7, 0x10, PT ;  /* 0x000000100700780c */ /* 0x000fca0003f86070 */
[----:B------:R-:W-:Y:S02]  /*1730*/  @!P0 SEL R10, R10, R15, !P1 ;  /* 0x0000000f0a0a8207 */ /* 0x000fe40004800000 */
[----:B------:R-:W-:Y:S01]  /*1740*/  ISETP.GT.AND P0, PT, R0, 0x1, !P4 ;  /* 0x000000010000780c */ /* 0x000fe20006704270 */
[----:B------:R-:W-:-:S04]  /*1750*/  VIADD R15, R5, 0x1e ;  /* 0x0000001e050f7836 */ /* 0x000fc80000000000 */
[----:B------:R-:W-:-:S08]  /*1760*/  IMAD.WIDE R14, R15, 0x4, R2 ;  /* 0x000000040f0e7825 */ /* 0x000fd000078e0202 */
[----:B------:R-:W2:Y:S01]  /*1770*/  @P0 LDG.E.64 R12, desc[UR4][R14.64] ;  /* 0x000000040e0c0981 */ /* 0x000ea2000c1e1b00 */
[----:B------:R-:W-:Y:S02]  /*1780*/  P2R R36, PR, RZ, 0x4 ;  /* 0x00000004ff247803 */ /* 0x000fe40000000000 */
[----:B------:R-:W-:Y:S02]  /*1790*/  ISETP.NE.AND P2, PT, R40, RZ, PT ;  /* 0x000000ff2800720c */ /* 0x000fe40003f45270 */
[----:B------:R-:W-:Y:S02]  /*17a0*/  P2R R31, PR, RZ, 0x8 ;  /* 0x00000008ff1f7803 */ /* 0x000fe40000000000 */
[----:B------:R-:W-:Y:S02]  /*17b0*/  ISETP.NE.AND P3, PT, R35, RZ, PT ;  /* 0x000000ff2300720c */ /* 0x000fe40003f65270 */
[----:B------:R-:W-:Y:S02]  /*17c0*/  SEL R46, R46, 0x7, P2 ;  /* 0x000000072e2e7807 */ /* 0x000fe40001000000 */
[----:B------:R-:W-:-:S02]  /*17d0*/  SEL R47, R47, 0x6, P3 ;  /* 0x000000062f2f7807 */ /* 0x000fc40001800000 */
[----:B------:R-:W-:Y:S02]  /*17e0*/  ISETP.NE.AND P3, PT, R29, RZ, PT ;  /* 0x000000ff1d00720c */ /* 0x000fe40003f65270 */
[----:B------:R-:W-:Y:S02]  /*17f0*/  P2R R29, PR, RZ, 0x2 ;  /* 0x00000002ff1d7803 */ /* 0x000fe40000000000 */
[----:B------:R-:W-:Y:S02]  /*1800*/  P2R R8, PR, RZ, 0x8 ;  /* 0x00000008ff087803 */ /* 0x000fe40000000000 */
[----:B------:R-:W-:-:S04]  /*1810*/  ISETP.NE.AND P1, PT, R28, RZ, PT ;  /* 0x000000ff1c00720c */ /* 0x000fc80003f25270 */
[----:B------:R-:W-:Y:S02]  /*1820*/  P2R R28, PR, RZ, 0x2 ;  /* 0x00000002ff1c7803 */ /* 0x000fe40000000000 */
[----:B------:R-:W-:Y:S02]  /*1830*/  ISETP.NE.AND P1, PT, R27, RZ, PT ;  /* 0x000000ff1b00720c */ /* 0x000fe40003f25270 */
[----:B--2---:R-:W-:-:S04]  /*1840*/  SEL R16, R13, 0xff800000, P0 ;  /* 0xff8000000d107807 */ /* 0x004fc80000000000 */
[-C--:B------:R-:W-:Y:S02]  /*1850*/  FSETP.NAN.AND P2, PT, R16, R16.reuse, PT ;  /* 0x000000101000720b */ /* 0x080fe40003f48000 */
[----:B------:R-:W-:Y:S02]  /*1860*/  SEL R17, R12, 0xff800000, P0 ;  /* 0xff8000000c117807 */ /* 0x000fe40000000000 */
[----:B------:R-:W-:Y:S02]  /*1870*/  ISETP.NE.AND P0, PT, R20, RZ, PT ;  /* 0x000000ff1400720c */ /* 0x000fe40003f05270 */
[----:B------:R-:W-:Y:S02]  /*1880*/  FSETP.GEU.AND P3, PT, R9, R16, PT ;  /* 0x000000100900720b */ /* 0x000fe40003f6e000 */
[----:B------:R-:W-:Y:S02]  /*1890*/  SEL R46, R46, 0x8, P0 ;  /* 0x000000082e2e7807 */ /* 0x000fe40000000000 */
[----:B------:R-:W-:-:S03]  /*18a0*/  ISETP.GT.AND P0, PT, R4, RZ, !P4 ;  /* 0x000000ff0400720c */ /* 0x000fc60006704270 */
[----:B------:R-:W-:Y:S01]  /*18b0*/  @!P2 SEL R16, R16, R9, !P3 ;  /* 0x000000091010a207 */ /* 0x000fe20005800000 */
[----:B------:R-:W-:Y:S01]  /*18c0*/  VIADD R9, R5, 0x20 ;  /* 0x0000002005097836 */ /* 0x000fe20000000000 */
[----:B------:R-:W-:Y:S01]  /*18d0*/  P2R R27, PR, RZ, 0x8 ;  /* 0x00000008ff1b7803 */ /* 0x000fe20000000000 */
[----:B------:R-:W-:Y:S01]  /*18e0*/  IMAD.MOV.U32 R12, RZ, RZ, RZ ;  /* 0x000000ffff0c7224 */ /* 0x000fe200078e00ff */
[----:B------:R-:W-:Y:S01]  /*18f0*/  ISETP.NE.AND P3, PT, R8, RZ, PT ;  /* 0x000000ff0800720c */ /* 0x000fe20003f65270 */
[----:B------:R-:W-:-:S05]  /*1900*/  IMAD.WIDE R8, R9, 0x4, R2 ;  /* 0x0000000409087825 */ /* 0x000fca00078e0202 */
[----:B------:R-:W2:Y:S01]  /*1910*/  @P0 LDG.E R12, desc[UR4][R8.64] ;  /* 0x00000004080c0981 */ /* 0x000ea2000c1e1900 */
[----:B------:R-:W-:Y:S02]  /*1920*/  ISETP.NE.AND P5, PT, R38, RZ, PT ;  /* 0x000000ff2600720c */ /* 0x000fe40003fa5270 */
[----:B------:R-:W-:Y:S02]  /*1930*/  ISETP.NE.AND P2, PT, R22, RZ, PT ;  /* 0x000000ff1600720c */ /* 0x000fe40003f45270 */
[----:B------:R-:W-:Y:S02]  /*1940*/  SEL R47, R47, 0x7, P5 ;  /* 0x000000072f2f7807 */ /* 0x000fe40002800000 */
[----:B------:R-:W-:Y:S02]  /*1950*/  ISETP.NE.AND P5, PT, R30, RZ, PT ;  /* 0x000000ff1e00720c */ /* 0x000fe40003fa5270 */
[----:B--2---:R-:W-:Y:S02]  /*1960*/  SEL R15, R12, 0xff800000, P0 ;  /* 0xff8000000c0f7807 */ /* 0x004fe40000000000 */
[----:B------:R-:W-:-:S04]  /*1970*/  ISETP.NE.AND P0, PT, R19, RZ, PT ;  /* 0x000000ff1300720c */ /* 0x000fc80003f05270 */
[----:B------:R-:W-:-:S04]  /*1980*/  SEL R46, R46, 0x9, P0 ;  /* 0x000000092e2e7807 */ /* 0x000fc80000000000 */
[----:B------:R-:W-:-:S04]  /*1990*/  SEL R46, R46, 0xa, P2 ;  /* 0x0000000a2e2e7807 */ /* 0x000fc80001000000 */
[----:B------:R-:W-:Y:S02]  /*19a0*/  SEL R46, R46, 0xb, P5 ;  /* 0x0000000b2e2e7807 */ /* 0x000fe40002800000 */
[----:B------:R-:W-:Y:S02]  /*19b0*/  ISETP.GT.AND P5, PT, R0, -0x1, !P4 ;  /* 0xffffffff0000780c */ /* 0x000fe400067a4270 */
[----:B------:R-:W-:-:S11]  /*19c0*/  CS2R R12, SRZ ;  /* 0x00000000000c7805 */ /* 0x000fd6000001ff00 */
[----:B------:R-:W2:Y:S01]  /*19d0*/  @P5 LDG.E.64 R12, desc[UR4][R8.64] ;  /* 0x00000004080c5981 */ /* 0x000ea2000c1e1b00 */
[----:B------:R-:W-:Y:S02]  /*19e0*/  ISETP.NE.AND P6, PT, R39, RZ, PT ;  /* 0x000000ff2700720c */ /* 0x000fe40003fc5270 */
[----:B------:R-:W-:Y:S02]  /*19f0*/  FSETP.NAN.AND P0, PT, R17, R17, PT ;  /* 0x000000111100720b */ /* 0x000fe40003f08000 */
[----:B------:R-:W-:-:S04]  /*1a00*/  SEL R47, R47, 0x8, P6 ;  /* 0x000000082f2f7807 */ /* 0x000fc80003000000 */
[----:B------:R-:W-:-:S04]  /*1a10*/  SEL R47, R47, 0x9, P3 ;  /* 0x000000092f2f7807 */ /* 0x000fc80001800000 */
[----:B------:R-:W-:Y:S02]  /*1a20*/  SEL R47, R47, 0xa, P1 ;  /* 0x0000000a2f2f7807 */ /* 0x000fe40000800000 */
[----:B------:R-:W-:-:S04]  /*1a30*/  FSETP.GEU.AND P1, PT, R10, R17, PT ;  /* 0x000000110a00720b */ /* 0x000fc80003f2e000 */
[----:B------:R-:W-:Y:S02]  /*1a40*/  P2R R19, PR, RZ, 0x2 ;  /* 0x00000002ff137803 */ /* 0x000fe40000000000 */
[----:B------:R-:W-:Y:S02]  /*1a50*/  @!P0 SEL R17, R17, R10, !P1 ;  /* 0x0000000a11118207 */ /* 0x000fe40004800000 */
[----:B------:R-:W-:Y:S02]  /*1a60*/  ISETP.NE.AND P1, PT, R28, RZ, PT ;  /* 0x000000ff1c00720c */ /* 0x000fe40003f25270 */
[----:B------:R-:W-:Y:S02]  /*1a70*/  FSETP.NAN.AND P0, PT, R15, R15, PT ;  /* 0x0000000f0f00720b */ /* 0x000fe40003f08000 */
[----:B------:R-:W-:Y:S02]  /*1a80*/  ISETP.NE.AND P6, PT, R34, RZ, PT ;  /* 0x000000ff2200720c */ /* 0x000fe40003fc5270 */
[----:B------:R-:W-:-:S02]  /*1a90*/  SEL R47, R47, 0xb, P1 ;  /* 0x0000000b2f2f7807 */ /* 0x000fc40000800000 */
[----:B------:R-:W-:Y:S02]  /*1aa0*/  FSETP.GEU.AND P2, PT, R16, R15, PT ;  /* 0x0000000f1000720b */ /* 0x000fe40003f4e000 */
[----:B------:R-:W-:-:S05]  /*1ab0*/  SEL R47, R47, 0xc, P6 ;  /* 0x0000000c2f2f7807 */ /* 0x000fca0003000000 */
[----:B------:R-:W-:Y:S02]  /*1ac0*/  @!P0 SEL R15, R15, R16, !P2 ;  /* 0x000000100f0f8207 */ /* 0x000fe40005000000 */
[----:B------:R-:W-:Y:S02]  /*1ad0*/  P2R R16, PR, RZ, 0x4 ;  /* 0x00000004ff107803 */ /* 0x000fe40000000000 */
[----:B------:R-:W-:Y:S02]  /*1ae0*/  ISETP.NE.AND P2, PT, R42, RZ, PT ;  /* 0x000000ff2a00720c */ /* 0x000fe40003f45270 */
[----:B------:R-:W-:Y:S02]  /*1af0*/  ISETP.GT.AND P4, PT, R0, RZ, !P4 ;  /* 0x000000ff0000720c */ /* 0x000fe40006784270 */
[----:B------:R-:W-:Y:S02]  /*1b00*/  P2R R4, PR, RZ, 0x4 ;  /* 0x00000004ff047803 */ /* 0x000fe40000000000 */
[----:B------:R-:W-:-:S04]  /*1b10*/  ISETP.NE.AND P2, PT, R24, RZ, PT ;  /* 0x000000ff1800720c */ /* 0x000fc80003f45270 */
[----:B------:R-:W-:Y:S02]  /*1b20*/  SEL R47, R47, 0xd, P2 ;  /* 0x0000000d2f2f7807 */ /* 0x000fe40001000000 */
[----:B------:R-:W-:Y:S01]  /*1b30*/  ISETP.NE.AND P2, PT, R4, RZ, PT ;  /* 0x000000ff0400720c */ /* 0x000fe20003f45270 */
[----:B------:R-:W-:Y:S01]  /*1b40*/  IMAD.MOV.U32 R4, RZ, RZ, RZ ;  /* 0x000000ffff047224 */ /* 0x000fe200078e00ff */
[----:B--2---:R-:W-:-:S04]  /*1b50*/  SEL R10, R13, 0xff800000, P5 ;  /* 0xff8000000d0a7807 */ /* 0x004fc80002800000 */
[-C--:B------:R-:W-:Y:S02]  /*1b60*/  FSETP.NAN.AND P6, PT, R10, R10.reuse, PT ;  /* 0x0000000a0a00720b */ /* 0x080fe40003fc8000 */
[----:B------:R-:W-:-:S11]  /*1b70*/  FSETP.GEU.AND P0, PT, R15, R10, PT ;  /* 0x0000000a0f00720b */ /* 0x000fd60003f0e000 */
[----:B------:R-:W-:Y:S01]  /*1b80*/  @!P6 SEL R10, R10, R15, !P0 ;  /* 0x0000000f0a0ae207 */ /* 0x000fe20004000000 */
[----:B------:R-:W-:-:S04]  /*1b90*/  VIADD R15, R5, 0x1f ;  /* 0x0000001f050f7836 */ /* 0x000fc80000000000 */
[----:B------:R-:W-:-:S05]  /*1ba0*/  IMAD.WIDE R14, R15, 0x4, R2 ;  /* 0x000000040f0e7825 */ /* 0x000fca00078e0202 */
[----:B------:R-:W2:Y:S01]  /*1bb0*/  @P4 LDG.E R4, desc[UR4][R14.64] ;  /* 0x000000040e044981 */ /* 0x000ea2000c1e1900 */
[----:B------:R-:W-:-:S04]  /*1bc0*/  ISETP.NE.AND P3, PT, R23, RZ, PT ;  /* 0x000000ff1700720c */ /* 0x000fc80003f65270 */
[----:B------:R-:W-:Y:S02]  /*1bd0*/  SEL R46, R46, 0xc, P3 ;  /* 0x0000000c2e2e7807 */ /* 0x000fe40001800000 */
[----:B------:R-:W-:Y:S02]  /*1be0*/  ISETP.NE.AND P6, PT, R26, RZ, PT ;  /* 0x000000ff1a00720c */ /* 0x000fe40003fc5270 */
[----:B------:R-:W-:Y:S02]  /*1bf0*/  SEL R13, R12, 0xff800000, P5 ;  /* 0xff8000000c0d7807 */ /* 0x000fe40002800000 */
[----:B------:R-:W-:Y:S02]  /*1c00*/  P2R R20, PR, RZ, 0x1 ;  /* 0x00000001ff147803 */ /* 0x000fe40000000000 */
[----:B------:R-:W-:-:S04]  /*1c10*/  ISETP.NE.AND P0, PT, R25, RZ, PT ;  /* 0x000000ff1900720c */ /* 0x000fc80003f05270 */
[----:B------:R-:W-:Y:S02]  /*1c20*/  SEL R47, R47, 0xe, P0 ;  /* 0x0000000e2f2f7807 */ /* 0x000fe40000000000 */
[----:B------:R-:W-:Y:S02]  /*1c30*/  LOP3.LUT R0, R7, R0, RZ, 0xfc, !PT ;  /* 0x0000000007007212 */ /* 0x000fe400078efcff */
[----:B------:R-:W-:Y:S01]  /*1c40*/  SEL R47, R47, 0xf, P2 ;  /* 0x0000000f2f2f7807 */ /* 0x000fe20001000000 */
[----:B------:R-:W-:-:S04]  /*1c50*/  VIADD R9, R5, 0x21 ;  /* 0x0000002105097836 */ /* 0x000fc80000000000 */
[----:B------:R-:W-:Y:S01]  /*1c60*/  IMAD.WIDE R8, R9, 0x4, R2 ;  /* 0x0000000409087825 */ /* 0x000fe200078e0202 */
[----:B--2---:R-:W-:Y:S02]  /*1c70*/  SEL R4, R4, 0xff800000, P4 ;  /* 0xff80000004047807 */ /* 0x004fe40002000000 */
[----:B------:R-:W-:-:S04]  /*1c80*/  ISETP.NE.AND P4, PT, R21, RZ, PT ;  /* 0x000000ff1500720c */ /* 0x000fc80003f85270 */
[----:B------:R-:W-:Y:S02]  /*1c90*/  SEL R46, R46, 0xd, P4 ;  /* 0x0000000d2e2e7807 */ /* 0x000fe40002000000 */
[-C--:B------:R-:W-:Y:S02]  /*1ca0*/  FSETP.NAN.AND P4, PT, R4, R4.reuse, PT ;  /* 0x000000040400720b */ /* 0x080fe40003f88000 */
[----:B------:R-:W-:Y:S02]  /*1cb0*/  SEL R46, R46, 0xe, P6 ;  /* 0x0000000e2e2e7807 */ /* 0x000fe40003000000 */
[----:B------:R-:W-:Y:S02]  /*1cc0*/  FSETP.NAN.AND P6, PT, R13, R13, PT ;  /* 0x0000000d0d00720b */ /* 0x000fe40003fc8000 */
[----:B------:R-:W-:-:S07]  /*1cd0*/  FSETP.GEU.AND P5, PT, R17, R4, PT ;  /* 0x000000041100720b */ /* 0x000fce0003fae000 */
[----:B------:R-:W-:-:S04]  /*1ce0*/  @!P4 SEL R4, R4, R17, !P5 ;  /* 0x000000110404c207 */ /* 0x000fc80006800000 */
[----:B------:R-:W-:-:S04]  /*1cf0*/  FSETP.GEU.AND P4, PT, R4, R13, PT ;  /* 0x0000000d0400720b */ /* 0x000fc80003f8e000 */
[----:B------:R-:W-:Y:S02]  /*1d00*/  @!P6 SEL R13, R13, R4, !P4 ;  /* 0x000000040d0de207 */ /* 0x000fe40006000000 */
[----:B------:R-:W-:-:S04]  /*1d10*/  ISETP.NE.AND P6, PT, R33, RZ, PT ;  /* 0x000000ff2100720c */ /* 0x000fc80003fc5270 */
[----:B------:R-:W-:Y:S02]  /*1d20*/  SEL R47, R47, 0x10, P6 ;  /* 0x000000102f2f7807 */ /* 0x000fe40003000000 */
[----:B------:R-:W-:Y:S01]  /*1d30*/  ISETP.GE.U32.AND P6, PT, R0, 0x10, PT ;  /* 0x000000100000780c */ /* 0x000fe20003fc6070 */
[----:B------:R-:W-:-:S12]  /*1d40*/  IMAD.MOV.U32 R4, RZ, RZ, RZ ;  /* 0x000000ffff047224 */ /* 0x000fd800078e00ff */
[----:B------:R-:W2:Y:S01]  /*1d50*/  @!P6 LDG.E R4, desc[UR4][R8.64] ;  /* 0x000000040804e981 */ /* 0x000ea2000c1e1900 */
[----:B------:R-:W-:Y:S01]  /*1d60*/  LOP3.LUT R6, R6, R7, RZ, 0xfc, !PT ;  /* 0x0000000706067212 */ /* 0x000fe200078efcff */
[----:B------:R-:W-:-:S04]  /*1d70*/  VIADD R15, R5, 0x22 ;  /* 0x00000022050f7836 */ /* 0x000fc80000000000 */
[----:B------:R-:W-:Y:S01]  /*1d80*/  IMAD.WIDE R2, R15, 0x4, R2 ;  /* 0x000000040f027825 */ /* 0x000fe200078e0202 */
[----:B--2---:R-:W-:Y:S02]  /*1d90*/  SEL R0, R4, 0xff800000, !P6 ;  /* 0xff80000004007807 */ /* 0x004fe40007000000 */
[----:B------:R-:W-:-:S04]  /*1da0*/  ISETP.NE.AND P6, PT, R43, RZ, PT ;  /* 0x000000ff2b00720c */ /* 0x000fc80003fc5270 */
[----:B------:R-:W-:Y:S02]  /*1db0*/  SEL R47, R47, 0x11, P6 ;  /* 0x000000112f2f7807 */ /* 0x000fe40003000000 */
[----:B------:R-:W-:Y:S01]  /*1dc0*/  ISETP.GE.U32.AND P6, PT, R6, 0x10, PT ;  /* 0x000000100600780c */ /* 0x000fe20003fc6070 */
[----:B------:R-:W-:-:S12]  /*1dd0*/  IMAD.MOV.U32 R4, RZ, RZ, RZ ;  /* 0x000000ffff047224 */ /* 0x000fd800078e00ff */
[----:B------:R-:W2:Y:S01]  /*1de0*/  @!P6 LDG.E R4, desc[UR4][R2.64] ;  /* 0x000000040204e981 */ /* 0x000ea2000c1e1900 */
[----:B------:R-:W-:Y:S02]  /*1df0*/  ISETP.NE.AND P1, PT, R41, RZ, PT ;  /* 0x000000ff2900720c */ /* 0x000fe40003f25270 */
[----:B------:R-:W-:Y:S02]  /*1e00*/  ISETP.NE.AND P3, PT, R36, RZ, PT ;  /* 0x000000ff2400720c */ /* 0x000fe40003f65270 */
[----:B------:R-:W-:-:S04]  /*1e10*/  SEL R46, R46, 0xf, P1 ;  /* 0x0000000f2e2e7807 */ /* 0x000fc80000800000 */
[----:B------:R-:W-:Y:S02]  /*1e20*/  SEL R46, R46, 0x10, P3 ;  /* 0x000000102e2e7807 */ /* 0x000fe40001800000 */
[----:B------:R-:W-:Y:S02]  /*1e30*/  ISETP.NE.AND P3, PT, R31, RZ, PT ;  /* 0x000000ff1f00720c */ /* 0x000fe40003f65270 */
[----:B------:R-:W-:Y:S02]  /*1e40*/  ISETP.NE.AND P1, PT, R18, RZ, PT ;  /* 0x000000ff1200720c */ /* 0x000fe40003f25270 */
[----:B------:R-:W-:Y:S02]  /*1e50*/  SEL R46, R46, 0x11, P3 ;  /* 0x000000112e2e7807 */ /* 0x000fe40001800000 */
[----:B------:R-:W-:Y:S02]  /*1e60*/  FSETP.GEU.AND P3, PT, R13, R0, PT ;  /* 0x000000000d00720b */ /* 0x000fe40003f6e000 */
[----:B------:R-:W-:-:S02]  /*1e70*/  SEL R46, R46, 0x12, P1 ;  /* 0x000000122e2e7807 */ /* 0x000fc40000800000 */
[----:B------:R-:W-:Y:S02]  /*1e80*/  ISETP.NE.AND P0, PT, R29, RZ, PT ;  /* 0x000000ff1d00720c */ /* 0x000fe40003f05270 */
[----:B------:R-:W-:Y:S02]  /*1e90*/  LOP3.LUT R7, R7, R11, RZ, 0xfc, !PT ;  /* 0x0000000b07077212 */ /* 0x000fe400078efcff */
[----:B------:R-:W-:Y:S02]  /*1ea0*/  SEL R46, R46, 0x13, P0 ;  /* 0x000000132e2e7807 */ /* 0x000fe40000000000 */
[----:B------:R-:W-:Y:S02]  /*1eb0*/  CS2R R8, SRZ ;  /* 0x0000000000087805 */ /* 0x000fe4000001ff00 */
[----:B--2---:R-:W-:Y:S02]  /*1ec0*/  SEL R12, R4, 0xff800000, !P6 ;  /* 0xff800000040c7807 */ /* 0x004fe40007000000 */
[----:B------:R-:W-:-:S04]  /*1ed0*/  ISETP.NE.AND P6, PT, R44, RZ, PT ;  /* 0x000000ff2c00720c */ /* 0x000fc80003fc5270 */
[----:B------:R-:W-:Y:S02]  /*1ee0*/  SEL R47, R47, 0x12, P6 ;  /* 0x000000122f2f7807 */ /* 0x000fe40003000000 */
[----:B------:R-:W-:Y:S02]  /*1ef0*/  FSETP.NAN.AND P6, PT, R0, R0, PT ;  /* 0x000000000000720b */ /* 0x000fe40003fc8000 */
[----:B------:R-:W-:-:S11]  /*1f00*/  FSETP.NAN.AND P1, PT, R12, R12, PT ;  /* 0x0000000c0c00720b */ /* 0x000fd60003f28000 */
[----:B------:R-:W-:Y:S02]  /*1f10*/  @!P6 SEL R0, R0, R13, !P3 ;  /* 0x0000000d0000e207 */ /* 0x000fe40005800000 */
[----:B------:R-:W-:-:S04]  /*1f20*/  ISETP.NE.AND P6, PT, R45, RZ, PT ;  /* 0x000000ff2d00720c */ /* 0x000fc80003fc5270 */
[----:B------:R-:W-:Y:S02]  /*1f30*/  SEL R47, R47, 0x13, P6 ;  /* 0x000000132f2f7807 */ /* 0x000fe40003000000 */
[----:B------:R-:W-:-:S04]  /*1f40*/  FSETP.GEU.AND P6, PT, R10, R12, PT ;  /* 0x0000000c0a00720b */ /* 0x000fc80003fce000 */
[----:B------:R-:W-:Y:S02]  /*1f50*/  @!P1 SEL R12, R12, R10, !P6 ;  /* 0x0000000a0c0c9207 */ /* 0x000fe40007000000 */
[----:B------:R-:W-:-:S04]  /*1f60*/  ISETP.NE.AND P1, PT, R19, RZ, PT ;  /* 0x000000ff1300720c */ /* 0x000fc80003f25270 */
[----:B------:R-:W-:Y:S02]  /*1f70*/  SEL R46, R46, 0x14, P1 ;  /* 0x000000142e2e7807 */ /* 0x000fe40000800000 */
[----:B------:R-:W-:Y:S02]  /*1f80*/  ISETP.GE.U32.AND P1, PT, R7, 0x10, PT ;  /* 0x000000100700780c */ /* 0x000fe40003f26070 */
[----:B------:R-:W-:Y:S01]  /*1f90*/  ISETP.NE.AND P2, PT, R27, RZ, PT ;  /* 0x000000ff1b00720c */ /* 0x000fe20003f45270 */
[----:B------:R-:W1:Y:S10]  /*1fa0*/  LDC.64 R6, c[0x0][0x218] ;  /* 0x00008600ff067b82 */ /* 0x000e740000000a00 */
[----:B------:R1:W2:Y:S01]  /*1fb0*/  @!P1 LDG.E.64 R8, desc[UR4][R2.64] ;  /* 0x0000000402089981 */ /* 0x0002a2000c1e1b00 */
[----:B------:R-:W-:-:S02]  /*1fc0*/  SEL R47, R47, 0x14, P2 ;  /* 0x000000142f2f7807 */ /* 0x000fc40001000000 */
[----:B------:R-:W-:Y:S02]  /*1fd0*/  ISETP.NE.AND P2, PT, R16, RZ, PT ;  /* 0x000000ff1000720c */ /* 0x000fe40003f45270 */
[----:B------:R-:W-:Y:S02]  /*1fe0*/  SEL R46, R46, 0x15, P5 ;  /* 0x000000152e2e7807 */ /* 0x000fe40002800000 */
[----:B------:R-:W-:Y:S02]  /*1ff0*/  ISETP.NE.AND P0, PT, R20, RZ, PT ;  /* 0x000000ff1400720c */ /* 0x000fe40003f05270 */
[----:B------:R-:W-:Y:S02]  /*2000*/  SEL R47, R47, 0x15, P2 ;  /* 0x000000152f2f7807 */ /* 0x000fe40001000000 */
[----:B------:R-:W-:Y:S02]  /*2010*/  SEL R46, R46, 0x16, P4 ;  /* 0x000000162e2e7807 */ /* 0x000fe40002000000 */
[----:B------:R-:W-:-:S02]  /*2020*/  SEL R47, R47, 0x16, P0 ;  /* 0x000000162f2f7807 */ /* 0x000fc40000000000 */
[----:B------:R-:W-:Y:S02]  /*2030*/  SEL R46, R46, 0x17, P3 ;  /* 0x000000172e2e7807 */ /* 0x000fe40001800000 */
[----:B------:R-:W-:Y:S02]  /*2040*/  SEL R47, R47, 0x17, P6 ;  /* 0x000000172f2f7807 */ /* 0x000fe40003000000 */
[----:B------:R-:W-:Y:S01]  /*2050*/  IADD3 R4, P4, R5, UR6, RZ ;  /* 0x0000000605047c10 */ /* 0x000fe2000ff9e0ff */
[----:B-1----:R-:W-:-:S03]  /*2060*/  IMAD.WIDE R2, R5, 0x4, R6 ;  /* 0x0000000405027825 */ /* 0x002fc600078e0206 */
[----:B------:R-:W-:Y:S02]  /*2070*/  LEA.HI.X.SX32 R5, R5, UR7, 0x1, P4 ;  /* 0x0000000705057c11 */ /* 0x000fe4000a0f0eff */
[----:B--2---:R-:W-:Y:S02]  /*2080*/  SEL R9, R9, 0xff800000, !P1 ;  /* 0xff80000009097807 */ /* 0x004fe40004800000 */
[----:B------:R-:W-:Y:S02]  /*2090*/  SEL R8, R8, 0xff800000, !P1 ;  /* 0xff80000008087807 */ /* 0x000fe40004800000 */
[----:B------:R-:W-:Y:S02]  /*20a0*/  FSETP.NAN.AND P2, PT, R9, R9, PT ;  /* 0x000000090900720b */ /* 0x000fe40003f48000 */
[-C--:B------:R-:W-:Y:S02]  /*20b0*/  FSETP.NAN.AND P1, PT, R8, R8.reuse, PT ;  /* 0x000000080800720b */ /* 0x080fe40003f28000 */
[----:B------:R-:W-:-:S02]  /*20c0*/  FSETP.GEU.AND P0, PT, R0, R8, PT ;  /* 0x000000080000720b */ /* 0x000fc40003f0e000 */
[----:B------:R-:W-:Y:S02]  /*20d0*/  FSETP.GEU.AND P3, PT, R12, R9, PT ;  /* 0x000000090c00720b */ /* 0x000fe40003f6e000 */
[----:B------:R-:W-:Y:S02]  /*20e0*/  SEL R46, R46, 0x18, P0 ;  /* 0x000000182e2e7807 */ /* 0x000fe40000000000 */
[----:B------:R-:W-:Y:S02]  /*20f0*/  SEL R47, R47, 0x18, P3 ;  /* 0x000000182f2f7807 */ /* 0x000fe40001800000 */
[----:B------:R-:W-:Y:S02]  /*2100*/  LOP3.LUT R46, R46, 0xff, RZ, 0xc0, !PT ;  /* 0x000000ff2e2e7812 */ /* 0x000fe400078ec0ff */
[----:B------:R-:W-:Y:S02]  /*2110*/  @!P2 SEL R9, R9, R12, !P3 ;  /* 0x0000000c0909a207 */ /* 0x000fe40005800000 */
[----:B------:R-:W-:Y:S01]  /*2120*/  @!P1 SEL R8, R8, R0, !P0 ;  /* 0x0000000008089207 */ /* 0x000fe20004000000 */
[----:B------:R-:W-:-:S04]  /*2130*/  IMAD R47, R47, 0x100, R46 ;  /* 0x000001002f2f7824 */ /* 0x000fc800078e022e */
[----:B------:R-:W-:Y:S04]  /*2140*/  STG.E.64 desc[UR4][R2.64], R8 ;  /* 0x0000000802007986 */ /* 0x000fe8000c101b04 */
[----:B------:R-:W-:Y:S01]  /*2150*/  STG.E.U16 desc[UR4][R4.64], R47 ;  /* 0x0000002f04007986 */ /* 0x000fe2000c101504 */
[----:B------:R-:W-:Y:S05]  /*2160*/  EXIT ;  /* 0x000000000000794d */ /* 0x000fea0003800000 */
.L_x_0:
[----:B------:R-:W-:-:S00]  /*2170*/  BRA `(.L_x_0) ;  /* 0xfffffffc00fc7947 */ /* 0x000fc0000383ffff */
[----:B------:R-:W-:-:S00]  /*2180*/  NOP ;  /* 0x0000000000007918 */ /* 0x000fc00000000000 */
[----:B------:R-:W-:-:S00]  /*2190*/  NOP ;  /* 0x0000000000007918 */ /* 0x000fc00000000000 */
[----:B------:R-:W-:-:S00]  /*21a0*/  NOP ;  /* 0x0000000000007918 */ /* 0x000fc00000000000 */
[----:B------:R-:W-:-:S00]  /*21b0*/  NOP ;  /* 0x0000000000007918 */ /* 0x000fc00000000000 */
[----:B------:R-:W-:-:S00]  /*21c0*/  NOP ;  /* 0x0000000000007918 */ /* 0x000fc00000000000 */
[----:B------:R-:W-:-:S00]  /*21d0*/  NOP ;  /* 0x0000000000007918 */ /* 0x000fc00000000000 */
[----:B------:R-:W-:-:S00]  /*21e0*/  NOP ;  /* 0x0000000000007918 */ /* 0x000fc00000000000 */
[----:B------:R-:W-:-:S00]  /*21f0*/  NOP ;  /* 0x0000000000007918 */ /* 0x000fc00000000000 */
.L_x_1:


//--------------------- .nv.constant0.triton_poi_fused_max_pool2d_with_indices_43 --------------------------
	.section	.nv.constant0.triton_poi_fused_max_pool2d_with_indices_43,"a",@progbits
	.sectionflags	@""
	.align	4
.nv.constant0.triton_poi_fused_max_pool2d_with_indices_43:
	.zero		556
